	.target	sm_90a

	.elftype	@"ET_EXEC"


//--------------------- .note.nv.tkinfo           --------------------------
	.section	.note.nv.tkinfo,"",@"SHT_NOTE"
	.sectionflags	@"SHF_NOTE_NV_TKINFO"
	.tkinfo
        /*0018*/ 	.word	0x00000002
        /*0030*/ 	.string	""
        /*0030*/ 	.string	"ptxas"
        /*0030*/ 	.string	"Cuda compilation tools, release 13.0, V13.0.88"
        /*0030*/ 	.string	"Build cuda_13.0.r13.0/compiler.36424714_0"
        /*0030*/ 	.string	"-arch sm_90a -m 64 "



//--------------------- .note.nv.cuinfo           --------------------------
	.section	.note.nv.cuinfo,"",@"SHT_NOTE"
	.sectionflags	@"SHF_NOTE_NV_CUINFO"
        /*0018*/ 	.short	0x0002
        /*001a*/ 	.short	0x005a
        /*001c*/ 	.short	0x0082
	.zero		2


//--------------------- .nv.info                  --------------------------
	.section	.nv.info,"",@"SHT_CUDA_INFO"
	.align	4


	//----- nvinfo : EIATTR_REGCOUNT
	.align		4
        /*0000*/ 	.byte	0x04, 0x2f
        /*0002*/ 	.short	(.L_12 - .L_11)
	.align		4
.L_11:
        /*0004*/ 	.word	index@(_ZN7cutlass13device_kernelINS_4gemm6kernel13GemmUniversalIN4cute5tupleIJiiiiEEENS1_10collective13CollectiveMmaINS1_37MainloopSm90TmaGmmaWarpSpecializedFP8ILi16ENS5_IJNS4_1CILi2EEENSA_ILi1EEESC_EEENS1_35KernelTmaWarpSpecializedCooperativeEEENS5_IJNSA_ILi256EEENSA_ILi176EEENSA_ILi32EEEEEENS_12float_e4m3_tENS5_IJlSC_lEEESK_SL_NS4_8TiledMMAINS4_8MMA_AtomIJNS4_4SM904GMMA30MMA_64x16x32_F32E4M3E4M3_SS_TNILNSP_7ScaleInE1ELSR_1EEEEEENS4_6LayoutISD_NS5_IJSC_NSA_ILi0EEESV_EEEEENS5_IJNS4_10UnderscoreESY_SY_EEEEENS4_13SM90_TMA_LOADENS4_14ComposedLayoutINS4_7SwizzleILi1ELi4ELi3EEENS4_18smem_ptr_flag_bitsILi8EEENSU_INS5_IJNSA_ILi8EEESI_EEENS5_IJSI_SC_EEEEEEEvNS4_8identityENS4_23SM90_TMA_LOAD_MULTICASTES1B_vS1C_EENS_8epilogue10collective6detail29Sm90TmaWarpSpecializedAdapterINS1G_15DefaultEpilogueISK_SL_SL_NS1F_6thread17LinearCombinationISK_Li1EffLNS1K_9ScaleType4KindE0ELNS_15FloatRoundStyleE2ESK_EENS1_15EpilogueDefaultEEEEEvvEEEEvNT_6ParamsE)
        /*0008*/ 	.word	0x000000a8


	//----- nvinfo : EIATTR_FRAME_SIZE
	.align		4
.L_12:
        /*000c*/ 	.byte	0x04, 0x11
        /*000e*/ 	.short	(.L_14 - .L_13)
	.align		4
.L_13:
        /*0010*/ 	.word	index@(_ZN7cutlass13device_kernelINS_4gemm6kernel13GemmUniversalIN4cute5tupleIJiiiiEEENS1_10collective13CollectiveMmaINS1_37MainloopSm90TmaGmmaWarpSpecializedFP8ILi16ENS5_IJNS4_1CILi2EEENSA_ILi1EEESC_EEENS1_35KernelTmaWarpSpecializedCooperativeEEENS5_IJNSA_ILi256EEENSA_ILi176EEENSA_ILi32EEEEEENS_12float_e4m3_tENS5_IJlSC_lEEESK_SL_NS4_8TiledMMAINS4_8MMA_AtomIJNS4_4SM904GMMA30MMA_64x16x32_F32E4M3E4M3_SS_TNILNSP_7ScaleInE1ELSR_1EEEEEENS4_6LayoutISD_NS5_IJSC_NSA_ILi0EEESV_EEEEENS5_IJNS4_10UnderscoreESY_SY_EEEEENS4_13SM90_TMA_LOADENS4_14ComposedLayoutINS4_7SwizzleILi1ELi4ELi3EEENS4_18smem_ptr_flag_bitsILi8EEENSU_INS5_IJNSA_ILi8EEESI_EEENS5_IJSI_SC_EEEEEEEvNS4_8identityENS4_23SM90_TMA_LOAD_MULTICASTES1B_vS1C_EENS_8epilogue10collective6detail29Sm90TmaWarpSpecializedAdapterINS1G_15DefaultEpilogueISK_SL_SL_NS1F_6thread17LinearCombinationISK_Li1EffLNS1K_9ScaleType4KindE0ELNS_15FloatRoundStyleE2ESK_EENS1_15EpilogueDefaultEEEEEvvEEEEvNT_6ParamsE)
        /*0014*/ 	.word	0x00000290


	//----- nvinfo : EIATTR_MIN_STACK_SIZE
	.align		4
.L_14:
        /*0018*/ 	.byte	0x04, 0x12
        /*001a*/ 	.short	(.L_16 - .L_15)
	.align		4
.L_15:
        /*001c*/ 	.word	index@(_ZN7cutlass13device_kernelINS_4gemm6kernel13GemmUniversalIN4cute5tupleIJiiiiEEENS1_10collective13CollectiveMmaINS1_37MainloopSm90TmaGmmaWarpSpecializedFP8ILi16ENS5_IJNS4_1CILi2EEENSA_ILi1EEESC_EEENS1_35KernelTmaWarpSpecializedCooperativeEEENS5_IJNSA_ILi256EEENSA_ILi176EEENSA_ILi32EEEEEENS_12float_e4m3_tENS5_IJlSC_lEEESK_SL_NS4_8TiledMMAINS4_8MMA_AtomIJNS4_4SM904GMMA30MMA_64x16x32_F32E4M3E4M3_SS_TNILNSP_7ScaleInE1ELSR_1EEEEEENS4_6LayoutISD_NS5_IJSC_NSA_ILi0EEESV_EEEEENS5_IJNS4_10UnderscoreESY_SY_EEEEENS4_13SM90_TMA_LOADENS4_14ComposedLayoutINS4_7SwizzleILi1ELi4ELi3EEENS4_18smem_ptr_flag_bitsILi8EEENSU_INS5_IJNSA_ILi8EEESI_EEENS5_IJSI_SC_EEEEEEEvNS4_8identityENS4_23SM90_TMA_LOAD_MULTICASTES1B_vS1C_EENS_8epilogue10collective6detail29Sm90TmaWarpSpecializedAdapterINS1G_15DefaultEpilogueISK_SL_SL_NS1F_6thread17LinearCombinationISK_Li1EffLNS1K_9ScaleType4KindE0ELNS_15FloatRoundStyleE2ESK_EENS1_15EpilogueDefaultEEEEEvvEEEEvNT_6ParamsE)
        /*0020*/ 	.word	0x00000290
.L_16:


//--------------------- .nv.compat                --------------------------
	.section	.nv.compat,"",@"SHT_CUDA_COMPAT_INFO"
	.align	4
        /*0000*/ 	.byte	0x02, 0x09, 0x01, 0x00, 0x02, 0x02, 0x04, 0x00, 0x02, 0x05, 0x05, 0x00, 0x03, 0x07, 0x01, 0x01
        /*0010*/ 	.byte	0x02, 0x03, 0x01, 0x00, 0x02, 0x06, 0x01, 0x00, 0x04, 0x0b, 0x08, 0x00, 0x00, 0x00, 0x00, 0x00
        /*0020*/ 	.byte	0x00, 0x00, 0x00, 0x00


//--------------------- .nv.info._ZN7cutlass13device_kernelINS_4gemm6kernel13GemmUniversalIN4cute5tupleIJiiiiEEENS1_10collective13CollectiveMmaINS1_37MainloopSm90TmaGmmaWarpSpecializedFP8ILi16ENS5_IJNS4_1CILi2EEENSA_ILi1EEESC_EEENS1_35KernelTmaWarpSpecializedCooperativeEEENS5_IJNSA_ILi256EEENSA_ILi176EEENSA_ILi32EEEEEENS_12float_e4m3_tENS5_IJlSC_lEEESK_SL_NS4_8TiledMMAINS4_8MMA_AtomIJNS4_4SM904GMMA30MMA_64x16x32_F32E4M3E4M3_SS_TNILNSP_7ScaleInE1ELSR_1EEEEEENS4_6LayoutISD_NS5_IJSC_NSA_ILi0EEESV_EEEEENS5_IJNS4_10UnderscoreESY_SY_EEEEENS4_13SM90_TMA_LOADENS4_14ComposedLayoutINS4_7SwizzleILi1ELi4ELi3EEENS4_18smem_ptr_flag_bitsILi8EEENSU_INS5_IJNSA_ILi8EEESI_EEENS5_IJSI_SC_EEEEEEEvNS4_8identityENS4_23SM90_TMA_LOAD_MULTICASTES1B_vS1C_EENS_8epilogue10collective6detail29Sm90TmaWarpSpecializedAdapterINS1G_15DefaultEpilogueISK_SL_SL_NS1F_6thread17LinearCombinationISK_Li1EffLNS1K_9ScaleType4KindE0ELNS_15FloatRoundStyleE2ESK_EENS1_15EpilogueDefaultEEEEEvvEEEEvNT_6ParamsE --------------------------
	.section	.nv.info._ZN7cutlass13device_kernelINS_4gemm6kernel13GemmUniversalIN4cute5tupleIJiiiiEEENS1_10collective13CollectiveMmaINS1_37MainloopSm90TmaGmmaWarpSpecializedFP8ILi16ENS5_IJNS4_1CILi2EEENSA_ILi1EEESC_EEENS1_35KernelTmaWarpSpecializedCooperativeEEENS5_IJNSA_ILi256EEENSA_ILi176EEENSA_ILi32EEEEEENS_12float_e4m3_tENS5_IJlSC_lEEESK_SL_NS4_8TiledMMAINS4_8MMA_AtomIJNS4_4SM904GMMA30MMA_64x16x32_F32E4M3E4M3_SS_TNILNSP_7ScaleInE1ELSR_1EEEEEENS4_6LayoutISD_NS5_IJSC_NSA_ILi0EEESV_EEEEENS5_IJNS4_10UnderscoreESY_SY_EEEEENS4_13SM90_TMA_LOADENS4_14ComposedLayoutINS4_7SwizzleILi1ELi4ELi3EEENS4_18smem_ptr_flag_bitsILi8EEENSU_INS5_IJNSA_ILi8EEESI_EEENS5_IJSI_SC_EEEEEEEvNS4_8identityENS4_23SM90_TMA_LOAD_MULTICASTES1B_vS1C_EENS_8epilogue10collective6detail29Sm90TmaWarpSpecializedAdapterINS1G_15DefaultEpilogueISK_SL_SL_NS1F_6thread17LinearCombinationISK_Li1EffLNS1K_9ScaleType4KindE0ELNS_15FloatRoundStyleE2ESK_EENS1_15EpilogueDefaultEEEEEvvEEEEvNT_6ParamsE,"",@"SHT_CUDA_INFO"
	.sectionflags	@""
	.align	4


	//----- nvinfo : EIATTR_CUDA_API_VERSION
	.align		4
        /*0000*/ 	.byte	0x04, 0x37
        /*0002*/ 	.short	(.L_18 - .L_17)
.L_17:
        /*0004*/ 	.word	0x00000082


	//----- nvinfo : EIATTR_KPARAM_INFO
	.align		4
.L_18:
        /*0008*/ 	.byte	0x04, 0x17
        /*000a*/ 	.short	(.L_20 - .L_19)
.L_19:
        /*000c*/ 	.word	0x00000000
        /*0010*/ 	.short	0x0000
        /*0012*/ 	.short	0x0070
        /*0014*/ 	.byte	0x00, 0xf0, 0x01, 0x10


	//----- nvinfo : EIATTR_SPARSE_MMA_MASK
	.align		4
.L_20:
        /*0018*/ 	.byte	0x03, 0x50
        /*001a*/ 	.short	0x0000


	//----- nvinfo : EIATTR_MAXREG_COUNT
	.align		4
        /*001c*/ 	.byte	0x03, 0x1b
        /*001e*/ 	.short	0x00a8


	//----- nvinfo : EIATTR_NUM_BARRIERS
	.align		4
        /*0020*/ 	.byte	0x02, 0x4c
        /*0022*/ 	.byte	0x01
	.zero		1


	//----- nvinfo : EIATTR_ANNOTATIONS
	.align		4
        /*0024*/ 	.byte	0x04, 0x55
        /*0026*/ 	.short	(.L_22 - .L_21)


	//   ....[0]....
.L_21:
        /*0028*/ 	.word	0x00000001
        /*002c*/ 	.byte	0xe0, 0x08, 0x00, 0x00, 0x01, 0x00, 0x00, 0x00, 0xb0, 0x09, 0x00, 0x00, 0x01, 0x00, 0x00, 0x00
        /* <DEDUP_REMOVED lines=635> */
        /*27ec*/ 	.byte	0xa0, 0x88, 0x01, 0x00


	//----- nvinfo : EIATTR_MERCURY_ISA_VERSION
	.align		4
.L_22:
        /*27f0*/ 	.byte	0x03, 0x5f
        /*27f2*/ 	.short	0x0101


	//----- nvinfo : EIATTR_INT_WARP_WIDE_INSTR_OFFSETS
	.align		4
        /*27f4*/ 	.byte	0x04, 0x31
        /*27f6*/ 	.short	(.L_24 - .L_23)


	//   ....[0]....
.L_23:
        /*27f8*/ 	.word	0x00000700


	//   ....[1]....
        /*27fc*/ 	.word	0x00000720


	//   ....[2]....
        /*2800*/ 	.word	0x00000880


	//   ....[3]....
        /*2804*/ 	.word	0x00009050


	//----- nvinfo : EIATTR_COOP_GROUP_MASK_REGIDS
	.align		4
.L_24:
        /*2808*/ 	.byte	0x04, 0x29
        /*280a*/ 	.short	(.L_26 - .L_25)


	//   ....[0]....
.L_25:
        /*280c*/ 	.word	0xffffffff


	//   ....[1]....
        /*2810*/ 	.word	0xffffffff


	//   ....[2]....
        /*2814*/ 	.word	0xffffffff


	//   ....[3]....
        /*2818*/ 	.word	0xffffffff


	//   ....[4]....
        /*281c*/ 	.word	0xffffffff


	//   ....[5]....
        /*2820*/ 	.word	0xffffffff


	//----- nvinfo : EIATTR_COOP_GROUP_INSTR_OFFSETS
	.align		4
.L_26:
        /*2824*/ 	.byte	0x04, 0x28
        /*2826*/ 	.short	(.L_28 - .L_27)


	//   ....[0]....
.L_27:
        /*2828*/ 	.word	0x00000070


	//   ....[1]....
        /*282c*/ 	.word	0x00000080


	//   ....[2]....
        /*2830*/ 	.word	0x000001a0


	//   ....[3]....
        /*2834*/ 	.word	0x00000570


	//   ....[4]....
        /*2838*/ 	.word	0x000009f0


	//   ....[5]....
        /*283c*/ 	.word	0x000021c0


	//----- nvinfo : EIATTR_REG_RECONFIG
	.align		4
.L_28:
        /*2840*/ 	.byte	0x01, 0x54
	.zero		2


	//----- nvinfo : EIATTR_MBARRIER_INSTR_OFFSETS
	.align		4
        /*2844*/ 	.byte	0x04, 0x39
        /*2846*/ 	.short	(.L_30 - .L_29)


	//   ....[0]....
.L_29:
        /*2848*/ 	.word	0x00000340
        /*284c*/ 	.word	0x000000ff
        /*2850*/ 	.word	0x00000000
        /*2854*/ 	.short	0x0100
        /*2856*/ 	.byte	0x09
	.zero		1


	//   ....[1]....
        /*2858*/ 	.word	0x00000350
        /*285c*/ 	.word	0x000000ff
        /*2860*/ 	.word	0x00000080
        /*2864*/ 	.short	0x0100
        /*2866*/ 	.byte	0x09
	.zero		1


	//   ....[2]....
        /*2868*/ 	.word	0x00000360
        /*286c*/ 	.word	0x000000ff
        /*2870*/ 	.word	0x00000008
        /*2874*/ 	.short	0x0100
        /*2876*/ 	.byte	0x09
	.zero		1


	//   ....[3]....
        /*2878*/ 	.word	0x00000370
        /*287c*/ 	.word	0x000000ff
        /*2880*/ 	.word	0x00000088
        /*2884*/ 	.short	0x0100
        /*2886*/ 	.byte	0x09
	.zero		1


	//   ....[4]....
        /*2888*/ 	.word	0x00000380
        /*288c*/ 	.word	0x000000ff
        /*2890*/ 	.word	0x00000010
        /*2894*/ 	.short	0x0100
        /*2896*/ 	.byte	0x09
	.zero		1


	//   ....[5]....
        /*2898*/ 	.word	0x00000390
        /*289c*/ 	.word	0x000000ff
        /*28a0*/ 	.word	0x00000090
        /*28a4*/ 	.short	0x0100
        /*28a6*/ 	.byte	0x09
	.zero		1


	//   ....[6]....
        /*28a8*/ 	.word	0x000003a0
        /*28ac*/ 	.word	0x000000ff
        /*28b0*/ 	.word	0x00000018
        /*28b4*/ 	.short	0x0100
        /*28b6*/ 	.byte	0x09
	.zero		1


	//   ....[7]....
        /*28b8*/ 	.word	0x000003b0
        /*28bc*/ 	.word	0x000000ff
        /*28c0*/ 	.word	0x00000098
        /*28c4*/ 	.short	0x0100
        /*28c6*/ 	.byte	0x09
	.zero		1


	//   ....[8]....
        /*28c8*/ 	.word	0x000003c0
        /*28cc*/ 	.word	0x000000ff
        /*28d0*/ 	.word	0x00000020
        /*28d4*/ 	.short	0x0100
        /*28d6*/ 	.byte	0x09
	.zero		1


	//   ....[9]....
        /*28d8*/ 	.word	0x000003d0
        /*28dc*/ 	.word	0x000000ff
        /*28e0*/ 	.word	0x000000a0
        /*28e4*/ 	.short	0x0100
        /*28e6*/ 	.byte	0x09
	.zero		1


	//   ....[10]....
        /*28e8*/ 	.word	0x000003e0
        /*28ec*/ 	.word	0x000000ff
        /*28f0*/ 	.word	0x00000028
        /*28f4*/ 	.short	0x0100
        /*28f6*/ 	.byte	0x09
	.zero		1


	//   ....[11]....
        /*28f8*/ 	.word	0x000003f0
        /*28fc*/ 	.word	0x000000ff
        /*2900*/ 	.word	0x000000a8
        /*2904*/ 	.short	0x0100
        /*2906*/ 	.byte	0x09
	.zero		1


	//   ....[12]....
        /*2908*/ 	.word	0x00000400
        /*290c*/ 	.word	0x000000ff
        /*2910*/ 	.word	0x00000030
        /*2914*/ 	.short	0x0100
        /*2916*/ 	.byte	0x09
	.zero		1


	//   ....[13]....
        /*2918*/ 	.word	0x00000410
        /*291c*/ 	.word	0x000000ff
        /*2920*/ 	.word	0x000000b0
        /*2924*/ 	.short	0x0100
        /*2926*/ 	.byte	0x09
	.zero		1


	//   ....[14]....
        /*2928*/ 	.word	0x00000420
        /*292c*/ 	.word	0x000000ff
        /*2930*/ 	.word	0x00000038
        /*2934*/ 	.short	0x0100
        /*2936*/ 	.byte	0x09
	.zero		1


	//   ....[15]....
        /*2938*/ 	.word	0x00000430
        /*293c*/ 	.word	0x000000ff
        /*2940*/ 	.word	0x000000b8
        /*2944*/ 	.short	0x0100
        /*2946*/ 	.byte	0x09
	.zero		1


	//   ....[16]....
        /*2948*/ 	.word	0x00000440
        /*294c*/ 	.word	0x000000ff
        /*2950*/ 	.word	0x00000040
        /*2954*/ 	.short	0x0100
        /*2956*/ 	.byte	0x09
	.zero		1


	//   ....[17]....
        /*2958*/ 	.word	0x00000450
        /*295c*/ 	.word	0x000000ff
        /*2960*/ 	.word	0x000000c0
        /*2964*/ 	.short	0x0100
        /*2966*/ 	.byte	0x09
	.zero		1


	//   ....[18]....
        /*2968*/ 	.word	0x00000460
        /*296c*/ 	.word	0x000000ff
        /*2970*/ 	.word	0x00000048
        /*2974*/ 	.short	0x0100
        /*2976*/ 	.byte	0x09
	.zero		1


	//   ....[19]....
        /*2978*/ 	.word	0x00000470
        /*297c*/ 	.word	0x000000ff
        /*2980*/ 	.word	0x000000c8
        /*2984*/ 	.short	0x0100
        /*2986*/ 	.byte	0x09
	.zero		1


	//   ....[20]....
        /*2988*/ 	.word	0x00000480
        /*298c*/ 	.word	0x000000ff
        /*2990*/ 	.word	0x00000050
        /*2994*/ 	.short	0x0100
        /*2996*/ 	.byte	0x09
	.zero		1


	//   ....[21]....
        /*2998*/ 	.word	0x00000490
        /*299c*/ 	.word	0x000000ff
        /*29a0*/ 	.word	0x000000d0
        /*29a4*/ 	.short	0x0100
        /*29a6*/ 	.byte	0x09
	.zero		1


	//   ....[22]....
        /*29a8*/ 	.word	0x000004a0
        /*29ac*/ 	.word	0x000000ff
        /*29b0*/ 	.word	0x00000058
        /*29b4*/ 	.short	0x0100
        /*29b6*/ 	.byte	0x09
	.zero		1


	//   ....[23]....
        /*29b8*/ 	.word	0x000004b0
        /*29bc*/ 	.word	0x000000ff
        /*29c0*/ 	.word	0x000000d8
        /*29c4*/ 	.short	0x0100
        /*29c6*/ 	.byte	0x09
	.zero		1


	//   ....[24]....
        /*29c8*/ 	.word	0x000004c0
        /*29cc*/ 	.word	0x000000ff
        /*29d0*/ 	.word	0x00000060
        /*29d4*/ 	.short	0x0100
        /*29d6*/ 	.byte	0x09
	.zero		1


	//   ....[25]....
        /*29d8*/ 	.word	0x000004d0
        /*29dc*/ 	.word	0x000000ff
        /*29e0*/ 	.word	0x000000e0
        /*29e4*/ 	.short	0x0100
        /*29e6*/ 	.byte	0x09
	.zero		1


	//   ....[26]....
        /*29e8*/ 	.word	0x000004e0
        /*29ec*/ 	.word	0x000000ff
        /*29f0*/ 	.word	0x00000068
        /*29f4*/ 	.short	0x0100
        /*29f6*/ 	.byte	0x09
	.zero		1


	//   ....[27]....
        /*29f8*/ 	.word	0x000004f0
        /*29fc*/ 	.word	0x000000ff
        /*2a00*/ 	.word	0x000000e8
        /*2a04*/ 	.short	0x0100
        /*2a06*/ 	.byte	0x09
	.zero		1


	//   ....[28]....
        /*2a08*/ 	.word	0x00000500
        /*2a0c*/ 	.word	0x000000ff
        /*2a10*/ 	.word	0x00000070
        /*2a14*/ 	.short	0x0100
        /*2a16*/ 	.byte	0x09
	.zero		1


	//   ....[29]....
        /*2a18*/ 	.word	0x00000510
        /*2a1c*/ 	.word	0x000000ff
        /*2a20*/ 	.word	0x000000f0
        /*2a24*/ 	.short	0x0100
        /*2a26*/ 	.byte	0x09
	.zero		1


	//   ....[30]....
        /*2a28*/ 	.word	0x00000520
        /*2a2c*/ 	.word	0x000000ff
        /*2a30*/ 	.word	0x00000078
        /*2a34*/ 	.short	0x0100
        /*2a36*/ 	.byte	0x09
	.zero		1


	//   ....[31]....
        /*2a38*/ 	.word	0x00000530
        /*2a3c*/ 	.word	0x000000ff
        /*2a40*/ 	.word	0x000000f8
        /*2a44*/ 	.short	0x0100
        /*2a46*/ 	.byte	0x09
	.zero		1


	//   ....[32]....
        /*2a48*/ 	.word	0x00000910
        /*2a4c*/ 	.word	0x000000ff
        /*2a50*/ 	.word	0x00000110
        /*2a54*/ 	.short	0x0100
        /*2a56*/ 	.byte	0x06
	.zero		1


	//   ....[33]....
        /*2a58*/ 	.word	0x00000990
        /*2a5c*/ 	.word	0x000000ff
        /*2a60*/ 	.word	0x00000118
        /*2a64*/ 	.short	0x0100
        /*2a66*/ 	.byte	0x06
	.zero		1


	//   ....[34]....
        /*2a68*/ 	.word	0x000025f0
        /*2a6c*/ 	.word	0x000000ff
        /*2a70*/ 	.word	0x00000000
        /*2a74*/ 	.short	0x010a
        /*2a76*/ 	.byte	0x07
	.zero		1


	//   ....[35]....
        /*2a78*/ 	.word	0x00002650
        /*2a7c*/ 	.word	0x000000ff
        /*2a80*/ 	.word	0x00000000
        /*2a84*/ 	.short	0x010a
        /*2a86*/ 	.byte	0x07
	.zero		1


	//   ....[36]....
        /*2a88*/ 	.word	0x00004ac0
        /*2a8c*/ 	.word	0x000000ff
        /*2a90*/ 	.word	0x00000000
        /*2a94*/ 	.short	0x010a
        /*2a96*/ 	.byte	0x0a
	.zero		1


	//   ....[37]....
        /*2a98*/ 	.word	0x00004b00
        /*2a9c*/ 	.word	0x000000ff
        /*2aa0*/ 	.word	0x00000000
        /*2aa4*/ 	.short	0x010a
        /*2aa6*/ 	.byte	0x0a
	.zero		1


	//   ....[38]....
        /*2aa8*/ 	.word	0x00006f90
        /*2aac*/ 	.word	0x000000e5
        /*2ab0*/ 	.word	0x00000000
        /*2ab4*/ 	.short	0x0101
        /*2ab6*/ 	.byte	0x3f
	.zero		1


	//   ....[39]....
        /*2ab8*/ 	.word	0x000090e0
        /*2abc*/ 	.word	0x00000018
        /*2ac0*/ 	.word	0x00000000
        /*2ac4*/ 	.short	0x0101
        /*2ac6*/ 	.byte	0x3f
	.zero		1


	//   ....[40]....
        /*2ac8*/ 	.word	0x000173e0
        /*2acc*/ 	.word	0x0000000f
        /*2ad0*/ 	.word	0x00000080
        /*2ad4*/ 	.short	0x010a
        /*2ad6*/ 	.byte	0x3f
	.zero		1


	//   ....[41]....
        /*2ad8*/ 	.word	0x000177b0
        /*2adc*/ 	.word	0x00000003
        /*2ae0*/ 	.word	0x00000118
        /*2ae4*/ 	.short	0x0101
        /*2ae6*/ 	.byte	0x3f
	.zero		1


	//   ....[42]....
        /*2ae8*/ 	.word	0x00017f30
        /*2aec*/ 	.word	0x00000007
        /*2af0*/ 	.word	0x00000000
        /*2af4*/ 	.short	0x010a
        /*2af6*/ 	.byte	0x3f
	.zero		1


	//   ....[43]....
        /*2af8*/ 	.word	0x00017fb0
        /*2afc*/ 	.word	0x00000009
        /*2b00*/ 	.word	0x00000000
        /*2b04*/ 	.short	0x010a
        /*2b06*/ 	.byte	0x3f
	.zero		1


	//   ....[44]....
        /*2b08*/ 	.word	0x00018040
        /*2b0c*/ 	.word	0x00000006
        /*2b10*/ 	.word	0x00000000
        /*2b14*/ 	.short	0x010a
        /*2b16*/ 	.byte	0x3f
	.zero		1


	//   ....[45]....
        /*2b18*/ 	.word	0x000180d0
        /*2b1c*/ 	.word	0x00000009
        /*2b20*/ 	.word	0x00000000
        /*2b24*/ 	.short	0x010a
        /*2b26*/ 	.byte	0x3f
	.zero		1


	//   ....[46]....
        /*2b28*/ 	.word	0x00018160
        /*2b2c*/ 	.word	0x00000006
        /*2b30*/ 	.word	0x00000000
        /*2b34*/ 	.short	0x010a
        /*2b36*/ 	.byte	0x3f
	.zero		1


	//   ....[47]....
        /*2b38*/ 	.word	0x000181f0
        /*2b3c*/ 	.word	0x00000009
        /*2b40*/ 	.word	0x00000000
        /*2b44*/ 	.short	0x010a
        /*2b46*/ 	.byte	0x3f
	.zero		1


	//   ....[48]....
        /*2b48*/ 	.word	0x00018280
        /*2b4c*/ 	.word	0x00000006
        /*2b50*/ 	.word	0x00000000
        /*2b54*/ 	.short	0x010a
        /*2b56*/ 	.byte	0x3f
	.zero		1


	//   ....[49]....
        /*2b58*/ 	.word	0x00018310
        /*2b5c*/ 	.word	0x00000009
        /*2b60*/ 	.word	0x00000000
        /*2b64*/ 	.short	0x010a
        /*2b66*/ 	.byte	0x3f
	.zero		1


	//   ....[50]....
        /*2b68*/ 	.word	0x000183a0
        /*2b6c*/ 	.word	0x00000006
        /*2b70*/ 	.word	0x00000000
        /*2b74*/ 	.short	0x010a
        /*2b76*/ 	.byte	0x3f
	.zero		1


	//   ....[51]....
        /*2b78*/ 	.word	0x00018430
        /*2b7c*/ 	.word	0x00000009
        /*2b80*/ 	.word	0x00000000
        /*2b84*/ 	.short	0x010a
        /*2b86*/ 	.byte	0x3f
	.zero		1


	//   ....[52]....
        /*2b88*/ 	.word	0x000184c0
        /*2b8c*/ 	.word	0x00000006
        /*2b90*/ 	.word	0x00000000
        /*2b94*/ 	.short	0x010a
        /*2b96*/ 	.byte	0x3f
	.zero		1


	//   ....[53]....
        /*2b98*/ 	.word	0x00018550
        /*2b9c*/ 	.word	0x00000009
        /*2ba0*/ 	.word	0x00000000
        /*2ba4*/ 	.short	0x010a
        /*2ba6*/ 	.byte	0x3f
	.zero		1


	//   ....[54]....
        /*2ba8*/ 	.word	0x000185e0
        /*2bac*/ 	.word	0x00000006
        /*2bb0*/ 	.word	0x00000000
        /*2bb4*/ 	.short	0x010a
        /*2bb6*/ 	.byte	0x3f
	.zero		1


	//   ....[55]....
        /*2bb8*/ 	.word	0x00018670
        /*2bbc*/ 	.word	0x00000009
        /*2bc0*/ 	.word	0x00000000
        /*2bc4*/ 	.short	0x010a
        /*2bc6*/ 	.byte	0x3f
	.zero		1


	//   ....[56]....
        /*2bc8*/ 	.word	0x00018700
        /*2bcc*/ 	.word	0x00000006
        /*2bd0*/ 	.word	0x00000000
        /*2bd4*/ 	.short	0x010a
        /*2bd6*/ 	.byte	0x3f
	.zero		1


	//   ....[57]....
        /*2bd8*/ 	.word	0x00018790
        /*2bdc*/ 	.word	0x00000003
        /*2be0*/ 	.word	0x00000000
        /*2be4*/ 	.short	0x010a
        /*2be6*/ 	.byte	0x3f
	.zero		1


	//   ....[58]....
        /*2be8*/ 	.word	0x00018800
        /*2bec*/ 	.word	0x00000003
        /*2bf0*/ 	.word	0x00000000
        /*2bf4*/ 	.short	0x010a
        /*2bf6*/ 	.byte	0x3f
	.zero		1


	//   ....[59]....
        /*2bf8*/ 	.word	0x00018870
        /*2bfc*/ 	.word	0x00000000
        /*2c00*/ 	.word	0x00000000
        /*2c04*/ 	.short	0x010a
        /*2c06*/ 	.byte	0x3f
	.zero		1


	//   ....[60]....
        /*2c08*/ 	.word	0x00018950
        /*2c0c*/ 	.word	0x0000000f
        /*2c10*/ 	.word	0x00000080
        /*2c14*/ 	.short	0x010a
        /*2c16*/ 	.byte	0x3f
	.zero		1


	//   ....[61]....
        /*2c18*/ 	.word	0x00018a20
        /*2c1c*/ 	.word	0x00000007
        /*2c20*/ 	.word	0x00000000
        /*2c24*/ 	.short	0x010a
        /*2c26*/ 	.byte	0x3f
	.zero		1


	//   ....[62]....
        /*2c28*/ 	.word	0x00018a70
        /*2c2c*/ 	.word	0x00000009
        /*2c30*/ 	.word	0x00000000
        /*2c34*/ 	.short	0x010a
        /*2c36*/ 	.byte	0x3f
	.zero		1


	//   ....[63]....
        /*2c38*/ 	.word	0x00018ac0
        /*2c3c*/ 	.word	0x00000006
        /*2c40*/ 	.word	0x00000000
        /*2c44*/ 	.short	0x010a
        /*2c46*/ 	.byte	0x3f
	.zero		1


	//   ....[64]....
        /*2c48*/ 	.word	0x00018b10
        /*2c4c*/ 	.word	0x00000009
        /*2c50*/ 	.word	0x00000000
        /*2c54*/ 	.short	0x010a
        /*2c56*/ 	.byte	0x3f
	.zero		1


	//   ....[65]....
        /*2c58*/ 	.word	0x00018b60
        /*2c5c*/ 	.word	0x00000006
        /*2c60*/ 	.word	0x00000000
        /*2c64*/ 	.short	0x010a
        /*2c66*/ 	.byte	0x3f
	.zero		1


	//   ....[66]....
        /*2c68*/ 	.word	0x00018bb0
        /*2c6c*/ 	.word	0x00000009
        /*2c70*/ 	.word	0x00000000
        /*2c74*/ 	.short	0x010a
        /*2c76*/ 	.byte	0x3f
	.zero		1


	//   ....[67]....
        /*2c78*/ 	.word	0x00018c00
        /*2c7c*/ 	.word	0x00000006
        /*2c80*/ 	.word	0x00000000
        /*2c84*/ 	.short	0x010a
        /*2c86*/ 	.byte	0x3f
	.zero		1


	//   ....[68]....
        /*2c88*/ 	.word	0x00018c50
        /*2c8c*/ 	.word	0x00000009
        /*2c90*/ 	.word	0x00000000
        /*2c94*/ 	.short	0x010a
        /*2c96*/ 	.byte	0x3f
	.zero		1


	//   ....[69]....
        /*2c98*/ 	.word	0x00018ca0
        /*2c9c*/ 	.word	0x00000006
        /*2ca0*/ 	.word	0x00000000
        /*2ca4*/ 	.short	0x010a
        /*2ca6*/ 	.byte	0x3f
	.zero		1


	//   ....[70]....
        /*2ca8*/ 	.word	0x00018cf0
        /*2cac*/ 	.word	0x00000009
        /*2cb0*/ 	.word	0x00000000
        /*2cb4*/ 	.short	0x010a
        /*2cb6*/ 	.byte	0x3f
	.zero		1


	//   ....[71]....
        /*2cb8*/ 	.word	0x00018d40
        /*2cbc*/ 	.word	0x00000006
        /*2cc0*/ 	.word	0x00000000
        /*2cc4*/ 	.short	0x010a
        /*2cc6*/ 	.byte	0x3f
	.zero		1


	//   ....[72]....
        /*2cc8*/ 	.word	0x00018d90
        /*2ccc*/ 	.word	0x00000009
        /*2cd0*/ 	.word	0x00000000
        /*2cd4*/ 	.short	0x010a
        /*2cd6*/ 	.byte	0x3f
	.zero		1


	//   ....[73]....
        /*2cd8*/ 	.word	0x00018de0
        /*2cdc*/ 	.word	0x00000006
        /*2ce0*/ 	.word	0x00000000
        /*2ce4*/ 	.short	0x010a
        /*2ce6*/ 	.byte	0x3f
	.zero		1


	//   ....[74]....
        /*2ce8*/ 	.word	0x00018e30
        /*2cec*/ 	.word	0x00000009
        /*2cf0*/ 	.word	0x00000000
        /*2cf4*/ 	.short	0x010a
        /*2cf6*/ 	.byte	0x3f
	.zero		1


	//   ....[75]....
        /*2cf8*/ 	.word	0x00018e80
        /*2cfc*/ 	.word	0x00000006
        /*2d00*/ 	.word	0x00000000
        /*2d04*/ 	.short	0x010a
        /*2d06*/ 	.byte	0x3f
	.zero		1


	//----- nvinfo : EIATTR_NUM_MBARRIERS
	.align		4
.L_30:
        /*2d08*/ 	.byte	0x03, 0x38
        /*2d0a*/ 	.short	0x0022


	//----- nvinfo : EIATTR_EXIT_INSTR_OFFSETS
	.align		4
        /*2d0c*/ 	.byte	0x04, 0x1c
        /*2d0e*/ 	.short	(.L_32 - .L_31)


	//   ....[0]....
.L_31:
        /*2d10*/ 	.word	0x00000b80


	//   ....[1]....
        /*2d14*/ 	.word	0x00001420


	//   ....[2]....
        /*2d18*/ 	.word	0x00016ad0


	//   ....[3]....
        /*2d1c*/ 	.word	0x00017070


	//   ....[4]....
        /*2d20*/ 	.word	0x000187e0


	//----- nvinfo : EIATTR_MAX_THREADS
	.align		4
.L_32:
        /*2d24*/ 	.byte	0x04, 0x05
        /*2d26*/ 	.short	(.L_34 - .L_33)
.L_33:
        /*2d28*/ 	.word	0x00000180
        /*2d2c*/ 	.word	0x00000001
        /*2d30*/ 	.word	0x00000001


	//----- nvinfo : EIATTR_CRS_STACK_SIZE
	.align		4
.L_34:
        /*2d34*/ 	.byte	0x04, 0x1e
        /*2d36*/ 	.short	(.L_36 - .L_35)
.L_35:
        /*2d38*/ 	.word	0x00000000


	//----- nvinfo : EIATTR_CBANK_PARAM_SIZE
	.align		4
.L_36:
        /*2d3c*/ 	.byte	0x03, 0x19
        /*2d3e*/ 	.short	0x0470


	//----- nvinfo : EIATTR_PARAM_CBANK
	.align		4
        /*2d40*/ 	.byte	0x04, 0x0a
        /*2d42*/ 	.short	(.L_38 - .L_37)
	.align		4
.L_37:
        /*2d44*/ 	.word	index@(.nv.constant0._ZN7cutlass13device_kernelINS_4gemm6kernel13GemmUniversalIN4cute5tupleIJiiiiEEENS1_10collective13CollectiveMmaINS1_37MainloopSm90TmaGmmaWarpSpecializedFP8ILi16ENS5_IJNS4_1CILi2EEENSA_ILi1EEESC_EEENS1_35KernelTmaWarpSpecializedCooperativeEEENS5_IJNSA_ILi256EEENSA_ILi176EEENSA_ILi32EEEEEENS_12float_e4m3_tENS5_IJlSC_lEEESK_SL_NS4_8TiledMMAINS4_8MMA_AtomIJNS4_4SM904GMMA30MMA_64x16x32_F32E4M3E4M3_SS_TNILNSP_7ScaleInE1ELSR_1EEEEEENS4_6LayoutISD_NS5_IJSC_NSA_ILi0EEESV_EEEEENS5_IJNS4_10UnderscoreESY_SY_EEEEENS4_13SM90_TMA_LOADENS4_14ComposedLayoutINS4_7SwizzleILi1ELi4ELi3EEENS4_18smem_ptr_flag_bitsILi8EEENSU_INS5_IJNSA_ILi8EEESI_EEENS5_IJSI_SC_EEEEEEEvNS4_8identityENS4_23SM90_TMA_LOAD_MULTICASTES1B_vS1C_EENS_8epilogue10collective6detail29Sm90TmaWarpSpecializedAdapterINS1G_15DefaultEpilogueISK_SL_SL_NS1F_6thread17LinearCombinationISK_Li1EffLNS1K_9ScaleType4KindE0ELNS_15FloatRoundStyleE2ESK_EENS1_15EpilogueDefaultEEEEEvvEEEEvNT_6ParamsE)
        /*2d48*/ 	.short	0x0210
        /*2d4a*/ 	.short	0x0470


	//----- nvinfo : EIATTR_SW_WAR
	.align		4
.L_38:
        /*2d4c*/ 	.byte	0x04, 0x36
        /*2d4e*/ 	.short	(.L_40 - .L_39)
.L_39:
        /*2d50*/ 	.word	0x00000008
.L_40:


//--------------------- .nv.callgraph             --------------------------
	.section	.nv.callgraph,"",@"SHT_CUDA_CALLGRAPH"
	.align	4
	.sectionentsize	8
	.align		4
        /*0000*/ 	.word	0x00000000
	.align		4
        /*0004*/ 	.word	0xffffffff
	.align		4
        /*0008*/ 	.word	0x00000000
	.align		4
        /*000c*/ 	.word	0xfffffffe
	.align		4
        /*0010*/ 	.word	0x00000000
	.align		4
        /*0014*/ 	.word	0xfffffffd
	.align		4
        /*0018*/ 	.word	0x00000000
	.align		4
        /*001c*/ 	.word	0xfffffffc


//--------------------- .nv.constant4             --------------------------
	.section	.nv.constant4,"a",@progbits
	.align	8
	.align		8
.nv.constant4:
        /*0000*/ 	.dword	_ZN39_INTERNAL_b8a917fe_4_k_cu_7377fd99_58194cuda3std3__45__cpo5beginE
	.align		8
        /*0008*/ 	.dword	_ZN39_INTERNAL_b8a917fe_4_k_cu_7377fd99_58194cuda3std3__45__cpo3endE
	.align		8
        /*0010*/ 	.dword	_ZN39_INTERNAL_b8a917fe_4_k_cu_7377fd99_58194cuda3std3__45__cpo6cbeginE
	.align		8
        /*0018*/ 	.dword	_ZN39_INTERNAL_b8a917fe_4_k_cu_7377fd99_58194cuda3std3__45__cpo4cendE
	.align		8
        /*0020*/ 	.dword	_ZN39_INTERNAL_b8a917fe_4_k_cu_7377fd99_58194cuda3std3__441_GLOBAL__N__b8a917fe_4_k_cu_7377fd99_58196ignoreE
	.align		8
        /*0028*/ 	.dword	_ZN39_INTERNAL_b8a917fe_4_k_cu_7377fd99_58194cuda3std3__419piecewise_constructE
	.align		8
        /*0030*/ 	.dword	_ZN39_INTERNAL_b8a917fe_4_k_cu_7377fd99_58194cuda3std3__48in_placeE
	.align		8
        /*0038*/ 	.dword	_ZN39_INTERNAL_b8a917fe_4_k_cu_7377fd99_58194cuda3std6ranges3__45__cpo4swapE
	.align		8
        /*0040*/ 	.dword	_ZN39_INTERNAL_b8a917fe_4_k_cu_7377fd99_58194cuda3std6ranges3__45__cpo9iter_moveE
	.align		8
        /*0048*/ 	.dword	_ZN39_INTERNAL_b8a917fe_4_k_cu_7377fd99_58194cute7productE
	.align		8
        /*0050*/ 	.dword	_ZN39_INTERNAL_b8a917fe_4_k_cu_7377fd99_58194cute1_E


//--------------------- .text._ZN7cutlass13device_kernelINS_4gemm6kernel13GemmUniversalIN4cute5tupleIJiiiiEEENS1_10collective13CollectiveMmaINS1_37MainloopSm90TmaGmmaWarpSpecializedFP8ILi16ENS5_IJNS4_1CILi2EEENSA_ILi1EEESC_EEENS1_35KernelTmaWarpSpecializedCooperativeEEENS5_IJNSA_ILi256EEENSA_ILi176EEENSA_ILi32EEEEEENS_12float_e4m3_tENS5_IJlSC_lEEESK_SL_NS4_8TiledMMAINS4_8MMA_AtomIJNS4_4SM904GMMA30MMA_64x16x32_F32E4M3E4M3_SS_TNILNSP_7ScaleInE1ELSR_1EEEEEENS4_6LayoutISD_NS5_IJSC_NSA_ILi0EEESV_EEEEENS5_IJNS4_10UnderscoreESY_SY_EEEEENS4_13SM90_TMA_LOADENS4_14ComposedLayoutINS4_7SwizzleILi1ELi4ELi3EEENS4_18smem_ptr_flag_bitsILi8EEENSU_INS5_IJNSA_ILi8EEESI_EEENS5_IJSI_SC_EEEEEEEvNS4_8identityENS4_23SM90_TMA_LOAD_MULTICASTES1B_vS1C_EENS_8epilogue10collective6detail29Sm90TmaWarpSpecializedAdapterINS1G_15DefaultEpilogueISK_SL_SL_NS1F_6thread17LinearCombinationISK_Li1EffLNS1K_9ScaleType4KindE0ELNS_15FloatRoundStyleE2ESK_EENS1_15EpilogueDefaultEEEEEvvEEEEvNT_6ParamsE --------------------------
	.section	.text._ZN7cutlass13device_kernelINS_4gemm6kernel13GemmUniversalIN4cute5tupleIJiiiiEEENS1_10collective13CollectiveMmaINS1_37MainloopSm90TmaGmmaWarpSpecializedFP8ILi16ENS5_IJNS4_1CILi2EEENSA_ILi1EEESC_EEENS1_35KernelTmaWarpSpecializedCooperativeEEENS5_IJNSA_ILi256EEENSA_ILi176EEENSA_ILi32EEEEEENS_12float_e4m3_tENS5_IJlSC_lEEESK_SL_NS4_8TiledMMAINS4_8MMA_AtomIJNS4_4SM904GMMA30MMA_64x16x32_F32E4M3E4M3_SS_TNILNSP_7ScaleInE1ELSR_1EEEEEENS4_6LayoutISD_NS5_IJSC_NSA_ILi0EEESV_EEEEENS5_IJNS4_10UnderscoreESY_SY_EEEEENS4_13SM90_TMA_LOADENS4_14ComposedLayoutINS4_7SwizzleILi1ELi4ELi3EEENS4_18smem_ptr_flag_bitsILi8EEENSU_INS5_IJNSA_ILi8EEESI_EEENS5_IJSI_SC_EEEEEEEvNS4_8identityENS4_23SM90_TMA_LOAD_MULTICASTES1B_vS1C_EENS_8epilogue10collective6detail29Sm90TmaWarpSpecializedAdapterINS1G_15DefaultEpilogueISK_SL_SL_NS1F_6thread17LinearCombinationISK_Li1EffLNS1K_9ScaleType4KindE0ELNS_15FloatRoundStyleE2ESK_EENS1_15EpilogueDefaultEEEEEvvEEEEvNT_6ParamsE,"ax",@progbits
	.align	128
.text._ZN7cutlass13device_kernelINS_4gemm6kernel13GemmUniversalIN4cute5tupleIJiiiiEEENS1_10collective13CollectiveMmaINS1_37MainloopSm90TmaGmmaWarpSpecializedFP8ILi16ENS5_IJNS4_1CILi2EEENSA_ILi1EEESC_EEENS1_35KernelTmaWarpSpecializedCooperativeEEENS5_IJNSA_ILi256EEENSA_ILi176EEENSA_ILi32EEEEEENS_12float_e4m3_tENS5_IJlSC_lEEESK_SL_NS4_8TiledMMAINS4_8MMA_AtomIJNS4_4SM904GMMA30MMA_64x16x32_F32E4M3E4M3_SS_TNILNSP_7ScaleInE1ELSR_1EEEEEENS4_6LayoutISD_NS5_IJSC_NSA_ILi0EEESV_EEEEENS5_IJNS4_10UnderscoreESY_SY_EEEEENS4_13SM90_TMA_LOADENS4_14ComposedLayoutINS4_7SwizzleILi1ELi4ELi3EEENS4_18smem_ptr_flag_bitsILi8EEENSU_INS5_IJNSA_ILi8EEESI_EEENS5_IJSI_SC_EEEEEEEvNS4_8identityENS4_23SM90_TMA_LOAD_MULTICASTES1B_vS1C_EENS_8epilogue10collective6detail29Sm90TmaWarpSpecializedAdapterINS1G_15DefaultEpilogueISK_SL_SL_NS1F_6thread17LinearCombinationISK_Li1EffLNS1K_9ScaleType4KindE0ELNS_15FloatRoundStyleE2ESK_EENS1_15EpilogueDefaultEEEEEvvEEEEvNT_6ParamsE:
        .type           _ZN7cutlass13device_kernelINS_4gemm6kernel13GemmUniversalIN4cute5tupleIJiiiiEEENS1_10collective13CollectiveMmaINS1_37MainloopSm90TmaGmmaWarpSpecializedFP8ILi16ENS5_IJNS4_1CILi2EEENSA_ILi1EEESC_EEENS1_35KernelTmaWarpSpecializedCooperativeEEENS5_IJNSA_ILi256EEENSA_ILi176EEENSA_ILi32EEEEEENS_12float_e4m3_tENS5_IJlSC_lEEESK_SL_NS4_8TiledMMAINS4_8MMA_AtomIJNS4_4SM904GMMA30MMA_64x16x32_F32E4M3E4M3_SS_TNILNSP_7ScaleInE1ELSR_1EEEEEENS4_6LayoutISD_NS5_IJSC_NSA_ILi0EEESV_EEEEENS5_IJNS4_10UnderscoreESY_SY_EEEEENS4_13SM90_TMA_LOADENS4_14ComposedLayoutINS4_7SwizzleILi1ELi4ELi3EEENS4_18smem_ptr_flag_bitsILi8EEENSU_INS5_IJNSA_ILi8EEESI_EEENS5_IJSI_SC_EEEEEEEvNS4_8identityENS4_23SM90_TMA_LOAD_MULTICASTES1B_vS1C_EENS_8epilogue10collective6detail29Sm90TmaWarpSpecializedAdapterINS1G_15DefaultEpilogueISK_SL_SL_NS1F_6thread17LinearCombinationISK_Li1EffLNS1K_9ScaleType4KindE0ELNS_15FloatRoundStyleE2ESK_EENS1_15EpilogueDefaultEEEEEvvEEEEvNT_6ParamsE,@function
        .size           _ZN7cutlass13device_kernelINS_4gemm6kernel13GemmUniversalIN4cute5tupleIJiiiiEEENS1_10collective13CollectiveMmaINS1_37MainloopSm90TmaGmmaWarpSpecializedFP8ILi16ENS5_IJNS4_1CILi2EEENSA_ILi1EEESC_EEENS1_35KernelTmaWarpSpecializedCooperativeEEENS5_IJNSA_ILi256EEENSA_ILi176EEENSA_ILi32EEEEEENS_12float_e4m3_tENS5_IJlSC_lEEESK_SL_NS4_8TiledMMAINS4_8MMA_AtomIJNS4_4SM904GMMA30MMA_64x16x32_F32E4M3E4M3_SS_TNILNSP_7ScaleInE1ELSR_1EEEEEENS4_6LayoutISD_NS5_IJSC_NSA_ILi0EEESV_EEEEENS5_IJNS4_10UnderscoreESY_SY_EEEEENS4_13SM90_TMA_LOADENS4_14ComposedLayoutINS4_7SwizzleILi1ELi4ELi3EEENS4_18smem_ptr_flag_bitsILi8EEENSU_INS5_IJNSA_ILi8EEESI_EEENS5_IJSI_SC_EEEEEEEvNS4_8identityENS4_23SM90_TMA_LOAD_MULTICASTES1B_vS1C_EENS_8epilogue10collective6detail29Sm90TmaWarpSpecializedAdapterINS1G_15DefaultEpilogueISK_SL_SL_NS1F_6thread17LinearCombinationISK_Li1EffLNS1K_9ScaleType4KindE0ELNS_15FloatRoundStyleE2ESK_EENS1_15EpilogueDefaultEEEEEvvEEEEvNT_6ParamsE,(.L_x_453 - _ZN7cutlass13device_kernelINS_4gemm6kernel13GemmUniversalIN4cute5tupleIJiiiiEEENS1_10collective13CollectiveMmaINS1_37MainloopSm90TmaGmmaWarpSpecializedFP8ILi16ENS5_IJNS4_1CILi2EEENSA_ILi1EEESC_EEENS1_35KernelTmaWarpSpecializedCooperativeEEENS5_IJNSA_ILi256EEENSA_ILi176EEENSA_ILi32EEEEEENS_12float_e4m3_tENS5_IJlSC_lEEESK_SL_NS4_8TiledMMAINS4_8MMA_AtomIJNS4_4SM904GMMA30MMA_64x16x32_F32E4M3E4M3_SS_TNILNSP_7ScaleInE1ELSR_1EEEEEENS4_6LayoutISD_NS5_IJSC_NSA_ILi0EEESV_EEEEENS5_IJNS4_10UnderscoreESY_SY_EEEEENS4_13SM90_TMA_LOADENS4_14ComposedLayoutINS4_7SwizzleILi1ELi4ELi3EEENS4_18smem_ptr_flag_bitsILi8EEENSU_INS5_IJNSA_ILi8EEESI_EEENS5_IJSI_SC_EEEEEEEvNS4_8identityENS4_23SM90_TMA_LOAD_MULTICASTES1B_vS1C_EENS_8epilogue10collective6detail29Sm90TmaWarpSpecializedAdapterINS1G_15DefaultEpilogueISK_SL_SL_NS1F_6thread17LinearCombinationISK_Li1EffLNS1K_9ScaleType4KindE0ELNS_15FloatRoundStyleE2ESK_EENS1_15EpilogueDefaultEEEEEvvEEEEvNT_6ParamsE)
        .other          _ZN7cutlass13device_kernelINS_4gemm6kernel13GemmUniversalIN4cute5tupleIJiiiiEEENS1_10collective13CollectiveMmaINS1_37MainloopSm90TmaGmmaWarpSpecializedFP8ILi16ENS5_IJNS4_1CILi2EEENSA_ILi1EEESC_EEENS1_35KernelTmaWarpSpecializedCooperativeEEENS5_IJNSA_ILi256EEENSA_ILi176EEENSA_ILi32EEEEEENS_12float_e4m3_tENS5_IJlSC_lEEESK_SL_NS4_8TiledMMAINS4_8MMA_AtomIJNS4_4SM904GMMA30MMA_64x16x32_F32E4M3E4M3_SS_TNILNSP_7ScaleInE1ELSR_1EEEEEENS4_6LayoutISD_NS5_IJSC_NSA_ILi0EEESV_EEEEENS5_IJNS4_10UnderscoreESY_SY_EEEEENS4_13SM90_TMA_LOADENS4_14ComposedLayoutINS4_7SwizzleILi1ELi4ELi3EEENS4_18smem_ptr_flag_bitsILi8EEENSU_INS5_IJNSA_ILi8EEESI_EEENS5_IJSI_SC_EEEEEEEvNS4_8identityENS4_23SM90_TMA_LOAD_MULTICASTES1B_vS1C_EENS_8epilogue10collective6detail29Sm90TmaWarpSpecializedAdapterINS1G_15DefaultEpilogueISK_SL_SL_NS1F_6thread17LinearCombinationISK_Li1EffLNS1K_9ScaleType4KindE0ELNS_15FloatRoundStyleE2ESK_EENS1_15EpilogueDefaultEEEEEvvEEEEvNT_6ParamsE,@"STO_CUDA_ENTRY STV_DEFAULT"
_ZN7cutlass13device_kernelINS_4gemm6kernel13GemmUniversalIN4cute5tupleIJiiiiEEENS1_10collective13CollectiveMmaINS1_37MainloopSm90TmaGmmaWarpSpecializedFP8ILi16ENS5_IJNS4_1CILi2EEENSA_ILi1EEESC_EEENS1_35KernelTmaWarpSpecializedCooperativeEEENS5_IJNSA_ILi256EEENSA_ILi176EEENSA_ILi32EEEEEENS_12float_e4m3_tENS5_IJlSC_lEEESK_SL_NS4_8TiledMMAINS4_8MMA_AtomIJNS4_4SM904GMMA30MMA_64x16x32_F32E4M3E4M3_SS_TNILNSP_7ScaleInE1ELSR_1EEEEEENS4_6LayoutISD_NS5_IJSC_NSA_ILi0EEESV_EEEEENS5_IJNS4_10UnderscoreESY_SY_EEEEENS4_13SM90_TMA_LOADENS4_14ComposedLayoutINS4_7SwizzleILi1ELi4ELi3EEENS4_18smem_ptr_flag_bitsILi8EEENSU_INS5_IJNSA_ILi8EEESI_EEENS5_IJSI_SC_EEEEEEEvNS4_8identityENS4_23SM90_TMA_LOAD_MULTICASTES1B_vS1C_EENS_8epilogue10collective6detail29Sm90TmaWarpSpecializedAdapterINS1G_15DefaultEpilogueISK_SL_SL_NS1F_6thread17LinearCombinationISK_Li1EffLNS1K_9ScaleType4KindE0ELNS_15FloatRoundStyleE2ESK_EENS1_15EpilogueDefaultEEEEEvvEEEEvNT_6ParamsE:
[----:B------:R-:W0:Y:S02]  /*0000*/  LDC R1, c[0x0][0x28] ;  /* 0x00000a00ff017b82 */ /* 0x000e240000000800 */
[----:B0-----:R-:W-:Y:S01]  /*0010*/  VIADD R1, R1, 0xfffffd70 ;  /* 0xfffffd7001017836 */ /* 0x001fe20000000000 */
[----:B------:R-:W0:Y:S01]  /*0020*/  S2R R4, SR_TID.X ;  /* 0x0000000000047919 */ /* 0x000e220000002100 */
[----:B------:R-:W-:Y:S01]  /*0030*/  ELECT P0, URZ, PT ;  /* 0x00000000003f782f */ /* 0x000fe20003800000 */
[----:B------:R-:W-:Y:S01]  /*0040*/  BSSY B0, `(.L_x_0) ;  /* 0x0000015000007945 */ /* 0x000fe20003800000 */
[--C-:B0-----:R-:W-:Y:S02]  /*0050*/  SHF.R.U32.HI R0, RZ, 0x5, R4.reuse ;  /* 0x00000005ff007819 */ /* 0x101fe40000011604 */
[----:B------:R-:W-:-:S03]  /*0060*/  SHF.R.U32.HI R2, RZ, 0x7, R4 ;  /* 0x00000007ff027819 */ /* 0x000fc60000011604 */
[----:B------:R-:W0:Y:S04]  /*0070*/  SHFL.IDX PT, R3, R0, RZ, 0x1f ;  /* 0x00001fff00037589 */ /* 0x000e2800000e0000 */
[----:B------:R-:W1:Y:S01]  /*0080*/  SHFL.IDX PT, R2, R2, RZ, 0x1f ;  /* 0x00001fff02027589 */ /* 0x000e6200000e0000 */
[----:B0-----:R-:W-:Y:S02]  /*0090*/  R2UR UR4, R3 ;  /* 0x00000000030472ca */ /* 0x001fe400000e0000 */
[----:B-1----:R-:W-:-:S11]  /*00a0*/  R2UR UR6, R2 ;  /* 0x00000000020672ca */ /* 0x002fd600000e0000 */
[----:B------:R-:W-:Y:S02]  /*00b0*/  USHF.R.S32.HI UR5, URZ, 0x1f, UR4 ;  /* 0x0000001f3f057899 */ /* 0x000fe40008011404 */
[----:B------:R-:W-:Y:S02]  /*00c0*/  ISETP.NE.OR P0, PT, RZ, UR4, !P0 ;  /* 0x00000004ff007c0c */ /* 0x000fe4000c705670 */
[----:B------:R-:W-:-:S04]  /*00d0*/  ULEA.HI UR5, UR5, UR4, URZ, 0x2 ;  /* 0x0000000405057291 */ /* 0x000fc8000f8f103f */
[----:B------:R-:W-:-:S04]  /*00e0*/  ULOP3.LUT UR5, UR5, 0xfffffffc, URZ, 0xc0, !UPT ;  /* 0xfffffffc05057892 */ /* 0x000fc8000f8ec03f */
[----:B------:R-:W-:-:S03]  /*00f0*/  UIADD3 UR8, UR4, -UR5, URZ ;  /* 0x8000000504087290 */ /* 0x000fc6000fffe03f */
[----:B------:R-:W-:Y:S09]  /*0100*/  @P0 BRA `(.L_x_1) ;  /* 0x0000000000200947 */ /* 0x000ff20003800000 */
[----:B------:R-:W-:Y:S02]  /*0110*/  ULDC.64 UR4, c[0x0][0x198] ;  /* 0x0000660000047ab9 */ /* 0x000fe40000000a00 */
[----:B------:R-:W-:Y:S02]  /*0120*/  UIADD3 UR10, UP0, UR4, 0xf0, URZ ;  /* 0x000000f0040a7890 */ /* 0x000fe4000ff1e03f */
[----:B------:R-:W-:Y:S02]  /*0130*/  UIADD3 UR4, UP1, UR4, 0x1f0, URZ ;  /* 0x000001f004047890 */ /* 0x000fe4000ff3e03f */
[----:B------:R-:W-:Y:S02]  /*0140*/  UIADD3.X UR11, URZ, UR5, URZ, UP0, !UPT ;  /* 0x000000053f0b7290 */ /* 0x000fe400087fe43f */
[----:B------:R-:W-:-:S07]  /*0150*/  UIADD3.X UR5, URZ, UR5, URZ, UP1, !UPT ;  /* 0x000000053f057290 */ /* 0x000fce0008ffe43f */
[----:B------:R0:W-:Y:S02]  /*0160*/  UTMACCTL.PF [UR10] ;  /* 0x000000000a0079b9 */ /* 0x0001e40008040000 */
[----:B------:R0:W-:Y:S02]  /*0170*/  UTMACCTL.PF [UR4] ;  /* 0x00000000040079b9 */ /* 0x0001e40008040000 */
[----:B0-----:R-:W-:Y:S01]  /*0180*/  NOP ;  /* 0x0000000000007918 */ /* 0x001fe20000000000 */
.L_x_1:
[----:B------:R-:W-:Y:S05]  /*0190*/  BSYNC B0 ;  /* 0x0000000000007941 */ /* 0x000fea0003800000 */
.L_x_0:
[----:B------:R-:W0:Y:S01]  /*01a0*/  SHFL.IDX PT, R3, R0, RZ, 0x1f ;  /* 0x00001fff00037589 */ /* 0x000e2200000e0000 */
[----:B------:R-:W-:Y:S01]  /*01b0*/  UISETP.NE.AND UP0, UPT, UR8, 0x3, UPT ;  /* 0x000000030800788c */ /* 0x000fe2000bf05270 */
[----:B------:R-:W-:Y:S01]  /*01c0*/  ISETP.NE.AND P1, PT, RZ, UR6, PT ;  /* 0x00000006ff007c0c */ /* 0x000fe2000bf25270 */
[----:B------:R-:W-:Y:S02]  /*01d0*/  UIADD3 UR10, UR6, -0x1, URZ ;  /* 0xffffffff060a7890 */ /* 0x000fe4000fffe03f */
[----:B------:R-:W-:Y:S02]  /*01e0*/  UISETP.EQ.OR UP0, UPT, UR8, URZ, !UP0 ;  /* 0x0000003f0800728c */ /* 0x000fe4000c702670 */
[----:B------:R-:W-:Y:S02]  /*01f0*/  UISETP.GE.U32.AND UP1, UPT, UR10, 0x2, UPT ;  /* 0x000000020a00788c */ /* 0x000fe4000bf26070 */
[----:B------:R-:W-:-:S04]  /*0200*/  UISETP.EQ.AND UP0, UPT, UR6, URZ, UP0 ;  /* 0x0000003f0600728c */ /* 0x000fc80008702270 */
[----:B------:R-:W-:-:S04]  /*0210*/  USEL UR58, URZ, 0x1, !UP0 ;  /* 0x000000013f3a7887 */ /* 0x000fc8000c000000 */
[----:B------:R-:W-:Y:S01]  /*0220*/  USEL UR58, UR58, 0x2, UP1 ;  /* 0x000000023a3a7887 */ /* 0x000fe20008800000 */
[----:B0-----:R-:W-:-:S13]  /*0230*/  ISETP.NE.AND P0, PT, R3, RZ, PT ;  /* 0x000000ff0300720c */ /* 0x001fda0003f05270 */
[----:B------:R-:W-:Y:S05]  /*0240*/  @P0 BRA `(.L_x_2) ;  /* 0x0000000000c40947 */ /* 0x000fea0003800000 */
[----:B------:R-:W-:Y:S01]  /*0250*/  ELECT P0, URZ, PT ;  /* 0x00000000003f782f */ /* 0x000fe20003800000 */
[----:B------:R-:W-:-:S12]  /*0260*/  BSSY B0, `(.L_x_2) ;  /* 0x000002f000007945 */ /* 0x000fd80003800000 */
[----:B------:R-:W-:Y:S05]  /*0270*/  @!P0 BRA `(.L_x_3) ;  /* 0x0000000000b48947 */ /* 0x000fea0003800000 */
[----:B------:R-:W0:Y:S01]  /*0280*/  S2UR UR9, SR_CgaCtaId ;  /* 0x00000000000979c3 */ /* 0x000e220000008800 */
[----:B------:R-:W-:Y:S01]  /*0290*/  UMOV UR4, 0x400 ;  /* 0x0000040000047882 */ /* 0x000fe20000000000 */
[----:B------:R-:W-:Y:S01]  /*02a0*/  UMOV UR5, 0x1 ;  /* 0x0000000100057882 */ /* 0x000fe20000000000 */
[----:B------:R-:W-:Y:S02]  /*02b0*/  UMOV UR6, 0x4 ;  /* 0x0000000400067882 */ /* 0x000fe40000000000 */
[----:B------:R-:W-:-:S04]  /*02c0*/  UIADD3 UR6, -UR6, 0x100000, URZ ;  /* 0x0010000006067890 */ /* 0x000fc8000fffe13f */
[----:B------:R-:W-:Y:S02]  /*02d0*/  USHF.L.U32 UR7, UR6, 0xb, URZ ;  /* 0x0000000b06077899 */ /* 0x000fe4000800063f */
[----:B------:R-:W-:Y:S02]  /*02e0*/  USHF.L.U32 UR6, UR6, 0x1, URZ ;  /* 0x0000000106067899 */ /* 0x000fe4000800063f */
[----:B0-----:R-:W-:Y:S02]  /*02f0*/  ULEA UR9, UR9, UR4, 0x18 ;  /* 0x0000000409097291 */ /* 0x001fe4000f8ec03f */
[----:B------:R-:W-:-:S04]  /*0300*/  UIADD3 UR4, -UR5, 0x100000, URZ ;  /* 0x0010000005047890 */ /* 0x000fc8000fffe13f */
[----:B------:R-:W-:Y:S02]  /*0310*/  USHF.L.U32 UR5, UR4, 0xb, URZ ;  /* 0x0000000b04057899 */ /* 0x000fe4000800063f */
[----:B------:R-:W-:Y:S01]  /*0320*/  USHF.L.U32 UR4, UR4, 0x1, URZ ;  /* 0x0000000104047899 */ /* 0x000fe2000800063f */
[----:B------:R-:W0:Y:S11]  /*0330*/  FENCE.VIEW.ASYNC.S ;  /* 0x00000000000073c6 */ /* 0x000e360000000000 */
[----:B0-----:R0:W1:Y:S01]  /*0340*/  SYNCS.EXCH.64 URZ, [UR9], UR4 ;  /* 0x00000004093f75b2 */ /* 0x0010620008000100 */
[----:B------:R0:W2:Y:S01]  /*0350*/  SYNCS.EXCH.64 URZ, [UR9+0x80], UR6 ;  /* 0x00008006093f75b2 */ /* 0x0000a20008000100 */
[----:B------:R0:W3:Y:S01]  /*0360*/  SYNCS.EXCH.64 URZ, [UR9+0x8], UR4 ;  /* 0x00000804093f75b2 */ /* 0x0000e20008000100 */
[----:B------:R0:W4:Y:S01]  /*0370*/  SYNCS.EXCH.64 URZ, [UR9+0x88], UR6 ;  /* 0x00008806093f75b2 */ /* 0x0001220008000100 */
[----:B------:R0:W0:Y:S01]  /*0380*/  SYNCS.EXCH.64 URZ, [UR9+0x10], UR4 ;  /* 0x00001004093f75b2 */ /* 0x0000220008000100 */
        /* <DEDUP_REMOVED lines=27> */
[----:B-1234-:R-:W-:Y:S01]  /*0540*/  NOP ;  /* 0x0000000000007918 */ /* 0x01efe20000000000 */
.L_x_3:
[----:B0-----:R-:W-:Y:S05]  /*0550*/  BSYNC B0 ;  /* 0x0000000000007941 */ /* 0x001fea0003800000 */
.L_x_2:
[----:B------:R-:W-:Y:S01]  /*0560*/  SHF.R.S32.HI R2, RZ, 0x1f, R4 ;  /* 0x0000001fff027819 */ /* 0x000fe20000011404 */
[----:B------:R-:W0:Y:S01]  /*0570*/  SHFL.IDX PT, R0, R0, RZ, 0x1f ;  /* 0x00001fff00007589 */ /* 0x000e2200000e0000 */
[----:B------:R-:W1:Y:S01]  /*0580*/  S2UR UR9, SR_CTAID.X ;  /* 0x00000000000979c3 */ /* 0x000e620000002500 */
[----:B------:R-:W-:Y:S02]  /*0590*/  ELECT P0, URZ, PT ;  /* 0x00000000003f782f */ /* 0x000fe40003800000 */
[----:B------:R-:W-:Y:S01]  /*05a0*/  LEA.HI R2, R2, R4, RZ, 0x7 ;  /* 0x0000000402027211 */ /* 0x000fe200078f38ff */
[----:B------:R-:W-:Y:S01]  /*05b0*/  ULDC UR4, c[0x0][0x150] ;  /* 0x0000540000047ab9 */ /* 0x000fe20000000800 */
[----:B------:R-:W-:Y:S01]  /*05c0*/  SHF.R.S32.HI R6, RZ, 0x1f, R3 ;  /* 0x0000001fff067819 */ /* 0x000fe20000011403 */
[----:B------:R-:W-:Y:S01]  /*05d0*/  NOP ;  /* 0x0000000000007918 */ /* 0x000fe20000000000 */
[----:B------:R-:W-:Y:S01]  /*05e0*/  LOP3.LUT R2, R2, 0xffffff80, RZ, 0xc0, !PT ;  /* 0xffffff8002027812 */ /* 0x000fe200078ec0ff */
[----:B------:R-:W-:Y:S01]  /*05f0*/  NOP ;  /* 0x0000000000007918 */ /* 0x000fe20000000000 */
[----:B------:R-:W-:Y:S01]  /*0600*/  LEA.HI R6, R6, R3, RZ, 0x2 ;  /* 0x0000000306067211 */ /* 0x000fe200078f10ff */
[----:B------:R-:W2:Y:S02]  /*0610*/  LDC R8, c[0x0][0x144] ;  /* 0x00005100ff087b82 */ /* 0x000ea40000000800 */
[----:B------:R-:W-:Y:S01]  /*0620*/  IMAD.IADD R4, R4, 0x1, -R2 ;  /* 0x0000000104047824 */ /* 0x000fe200078e0a02 */
[----:B------:R-:W-:Y:S01]  /*0630*/  LOP3.LUT R6, R6, 0x3ffffffc, RZ, 0xc0, !PT ;  /* 0x3ffffffc06067812 */ /* 0x000fe200078ec0ff */
[----:B------:R-:W3:Y:S03]  /*0640*/  S2R R2, SR_CTAID.Y ;  /* 0x0000000000027919 */ /* 0x000ee60000002600 */
[----:B------:R-:W-:Y:S01]  /*0650*/  SHF.R.S32.HI R5, RZ, 0x1f, R4 ;  /* 0x0000001fff057819 */ /* 0x000fe20000011404 */
[----:B------:R-:W-:Y:S01]  /*0660*/  IMAD.IADD R6, R3, 0x1, -R6 ;  /* 0x0000000103067824 */ /* 0x000fe200078e0a06 */
[----:B------:R-:W4:Y:S02]  /*0670*/  LDC R13, c[0x0][0x148] ;  /* 0x00005200ff0d7b82 */ /* 0x000f240000000800 */
[----:B------:R-:W-:-:S02]  /*0680*/  LEA.HI R5, R5, R4, RZ, 0x3 ;  /* 0x0000000405057211 */ /* 0x000fc400078f18ff */
[----:B0-----:R-:W-:Y:S02]  /*0690*/  ISETP.NE.OR P0, PT, R0, RZ, !P0 ;  /* 0x000000ff0000720c */ /* 0x001fe40004705670 */
[--C-:B------:R-:W-:Y:S02]  /*06a0*/  SHF.R.S32.HI R0, RZ, 0x3, R5.reuse ;  /* 0x00000003ff007819 */ /* 0x100fe40000011405 */
[----:B------:R-:W-:Y:S02]  /*06b0*/  SHF.R.S32.HI R5, RZ, 0x1f, R5 ;  /* 0x0000001fff057819 */ /* 0x000fe40000011405 */
[----:B-1----:R-:W-:Y:S02]  /*06c0*/  I2FP.F32.U32 R7, UR9 ;  /* 0x0000000900077c45 */ /* 0x002fe40008201000 */
[----:B------:R-:W-:-:S03]  /*06d0*/  LEA.HI R5, R5, R0, RZ, 0x2 ;  /* 0x0000000005057211 */ /* 0x000fc600078f10ff */
[----:B------:R-:W-:Y:S01]  /*06e0*/  FMUL R7, R7, UR4 ;  /* 0x0000000407077c20 */ /* 0x000fe20008400000 */
[----:B------:R-:W-:Y:S01]  /*06f0*/  LOP3.LUT R5, R5, 0xfffffffc, RZ, 0xc0, !PT ;  /* 0xfffffffc05057812 */ /* 0x000fe200078ec0ff */
[----:B------:R-:W-:Y:S01]  /*0700*/  VOTEU.ALL UP0, P0 ;  /* 0x00000000003f7886 */ /* 0x000fe20000000000 */
[----:B------:R-:W-:Y:S01]  /*0710*/  ULDC UR4, c[0x0][0x154] ;  /* 0x0000550000047ab9 */ /* 0x000fe20000000800 */
[----:B------:R-:W-:Y:S02]  /*0720*/  VOTEU.ALL UP1, P0 ;  /* 0x00000000003f7886 */ /* 0x000fe40000020000 */
[----:B------:R-:W0:Y:S01]  /*0730*/  F2I.U32.TRUNC.NTZ R7, R7 ;  /* 0x0000000700077305 */ /* 0x000e22000020f000 */
[----:B------:R-:W-:Y:S01]  /*0740*/  IMAD.IADD R5, R0, 0x1, -R5 ;  /* 0x0000000100057824 */ /* 0x000fe200078e0a05 */
[----:B------:R-:W1:Y:S01]  /*0750*/  @!UP0 S2UR UR7, SR_CgaCtaId ;  /* 0x00000000000789c3 */ /* 0x000e620000008800 */
[----:B------:R-:W-:Y:S02]  /*0760*/  @!UP0 UMOV UR6, 0x400 ;  /* 0x0000040000068882 */ /* 0x000fe40000000000 */
[----:B------:R-:W-:Y:S01]  /*0770*/  IMAD R5, R6, 0x4, R5 ;  /* 0x0000000406057824 */ /* 0x000fe200078e0205 */
[----:B---3--:R-:W-:-:S04]  /*0780*/  I2FP.F32.U32 R6, R2 ;  /* 0x0000000200067245 */ /* 0x008fc80000201000 */
[----:B------:R-:W-:Y:S01]  /*0790*/  LEA.HI R0, R5, R5, RZ, 0x1 ;  /* 0x0000000505007211 */ /* 0x000fe200078f08ff */
[----:B------:R-:W-:Y:S01]  /*07a0*/  FMUL R6, R6, UR4 ;  /* 0x0000000406067c20 */ /* 0x000fe20008400000 */
[----:B------:R-:W-:Y:S02]  /*07b0*/  UMOV UR4, 0x20 ;  /* 0x0000002000047882 */ /* 0x000fe40000000000 */
[----:B------:R-:W-:Y:S01]  /*07c0*/  LOP3.LUT R0, R0, 0xfffffffe, RZ, 0xc0, !PT ;  /* 0xfffffffe00007812 */ /* 0x000fe200078ec0ff */
[----:B0-----:R-:W-:Y:S01]  /*07d0*/  IMAD.MOV R11, RZ, RZ, -R7 ;  /* 0x000000ffff0b7224 */ /* 0x001fe200078e0a07 */
[----:B------:R-:W-:-:S04]  /*07e0*/  @!UP0 UIADD3 UR4, -UR4, 0x100000, URZ ;  /* 0x0010000004048890 */ /* 0x000fc8000fffe13f */
[----:B------:R-:W-:Y:S02]  /*07f0*/  @!UP0 USHF.L.U32 UR5, UR4, 0xb, URZ ;  /* 0x0000000b04058899 */ /* 0x000fe4000800063f */
[----:B------:R-:W-:Y:S01]  /*0800*/  @!UP0 USHF.L.U32 UR4, UR4, 0x1, URZ ;  /* 0x0000000104048899 */ /* 0x000fe2000800063f */
[----:B------:R-:W0:Y:S01]  /*0810*/  F2I.U32.TRUNC.NTZ R6, R6 ;  /* 0x0000000600067305 */ /* 0x000e22000020f000 */
[----:B------:R-:W3:Y:S01]  /*0820*/  LDC R7, c[0x0][0x140] ;  /* 0x00005000ff077b82 */ /* 0x000ee20000000800 */
[----:B--2---:R-:W-:Y:S02]  /*0830*/  IMAD R11, R8, R11, UR9 ;  /* 0x00000009080b7e24 */ /* 0x004fe4000f8e020b */
[----:B------:R-:W-:-:S05]  /*0840*/  IMAD.IADD R0, R5, 0x1, -R0 ;  /* 0x0000000105007824 */ /* 0x000fca00078e0a00 */
[----:B------:R-:W-:Y:S01]  /*0850*/  ISETP.NE.AND P2, PT, R0, R11, PT ;  /* 0x0000000b0000720c */ /* 0x000fe20003f45270 */
[C---:B------:R-:W-:Y:S01]  /*0860*/  IMAD.SHL.U32 R0, R5.reuse, 0x4, RZ ;  /* 0x0000000405007824 */ /* 0x040fe200078e00ff */
[----:B-1----:R-:W-:Y:S01]  /*0870*/  @!UP0 ULEA UR6, UR7, UR6, 0x18 ;  /* 0x0000000607068291 */ /* 0x002fe2000f8ec03f */
[----:B------:R-:W-:Y:S01]  /*0880*/  VOTEU.ALL UP0, P0 ;  /* 0x00000000003f7886 */ /* 0x000fe20000000000 */
[----:B------:R-:W-:Y:S01]  /*0890*/  LOP3.LUT P0, RZ, R4, 0x7, RZ, 0xc0, !PT ;  /* 0x0000000704ff7812 */ /* 0x000fe2000780c0ff */
[----:B0-----:R-:W-:Y:S01]  /*08a0*/  IMAD.MOV R12, RZ, RZ, -R6 ;  /* 0x000000ffff0c7224 */ /* 0x001fe200078e0a06 */
[----:B------:R-:W-:-:S03]  /*08b0*/  LOP3.LUT R9, R5, 0xc, R0, 0x78, !PT ;  /* 0x0000000c05097812 */ /* 0x000fc600078e7800 */
[----:B----4-:R-:W-:Y:S01]  /*08c0*/  IMAD R5, R13, R12, R2 ;  /* 0x0000000c0d057224 */ /* 0x010fe200078e0202 */
[C---:B------:R-:W-:Y:S01]  /*08d0*/  ISETP.LT.U32.AND P0, PT, R9.reuse, 0x2, !P0 ;  /* 0x000000020900780c */ /* 0x040fe20004701070 */
[----:B------:R0:W-:Y:S02]  /*08e0*/  STL [R1+0x1fc], R9 ;  /* 0x0001fc0901007387 */ /* 0x0001e40000100800 */
[----:B------:R-:W-:Y:S02]  /*08f0*/  @P2 LEA.HI R0, R9, R9, RZ, 0x1 ;  /* 0x0000000909002211 */ /* 0x000fe400078f08ff */
[----:B------:R-:W1:Y:S02]  /*0900*/  FENCE.VIEW.ASYNC.S ;  /* 0x00000000000073c6 */ /* 0x000e640000000000 */
[----:B-1----:R0:W1:Y:S01]  /*0910*/  @!UP0 SYNCS.EXCH.64 URZ, [UR6+0x110], UR4 ;  /* 0x00011004063f85b2 */ /* 0x0020620008000100 */
[----:B---3--:R-:W-:Y:S02]  /*0920*/  ISETP.EQ.U32.AND P5, PT, R7, 0x1, PT ;  /* 0x000000010700780c */ /* 0x008fe40003fa2070 */
[----:B------:R-:W-:-:S04]  /*0930*/  @P2 SHF.R.S32.HI R0, RZ, 0x1, R0 ;  /* 0x00000001ff002819 */ /* 0x000fc80000011400 */
[----:B------:R-:W-:Y:S01]  /*0940*/  @P2 ISETP.NE.AND P3, PT, R0, R5, PT ;  /* 0x000000050000220c */ /* 0x000fe20003f65270 */
[----:B------:R-:W-:Y:S01]  /*0950*/  IMAD.MOV.U32 R0, RZ, RZ, 0x1 ;  /* 0x00000001ff007424 */ /* 0x000fe200078e00ff */
[----:B------:R-:W-:Y:S02]  /*0960*/  SEL R5, RZ, 0x1, !P0 ;  /* 0x00000001ff057807 */ /* 0x000fe40004000000 */
[----:B------:R-:W-:-:S04]  /*0970*/  @P2 SEL R0, RZ, 0x1, P3 ;  /* 0x00000001ff002807 */ /* 0x000fc80001800000 */
[----:B------:R-:W-:Y:S01]  /*0980*/  LOP3.LUT R0, R0, R5, RZ, 0xc0, !PT ;  /* 0x0000000500007212 */ /* 0x000fe200078ec0ff */
[----:B------:R0:W2:Y:S01]  /*0990*/  @!UP1 SYNCS.EXCH.64 URZ, [UR6+0x118], UR4 ;  /* 0x00011804063f95b2 */ /* 0x0000a20008000100 */
[----:B------:R-:W-:-:S03]  /*09a0*/  NOP ;  /* 0x0000000000007918 */ /* 0x000fc60000000000 */
[----:B------:R0:W-:Y:S01]  /*09b0*/  STL [R1+0x1f8], R0 ;  /* 0x0001f80001007387 */ /* 0x0001e20000100800 */
[----:B-1----:R-:W-:Y:S05]  /*09c0*/  @!P5 BRA `(.L_x_4) ;  /* 0x000000000008d947 */ /* 0x002fea0003800000 */
[----:B--2---:R-:W-:Y:S01]  /*09d0*/  UCGABAR_ARV ;  /* 0x00000000000079c7 */ /* 0x004fe20008000000 */
[----:B------:R-:W-:Y:S05]  /*09e0*/  BRA `(.L_x_5) ;  /* 0x0000000000047947 */ /* 0x000fea0003800000 */
.L_x_4:
[----:B--2---:R-:W-:Y:S01]  /*09f0*/  NOP ;  /* 0x0000000000007918 */ /* 0x004fe20000000000 */
.L_x_5:
[----:B0-----:R-:W0:Y:S01]  /*0a00*/  LDC R0, c[0x0][0x65c] ;  /* 0x00019700ff007b82 */ /* 0x001e220000000800 */
[----:B------:R-:W-:Y:S02]  /*0a10*/  IMAD.U32 R4, RZ, RZ, UR9 ;  /* 0x00000009ff047e24 */ /* 0x000fe4000f8e00ff */
[----:B------:R-:W-:Y:S01]  /*0a20*/  IMAD.MOV.U32 R5, RZ, RZ, RZ ;  /* 0x000000ffff057224 */ /* 0x000fe200078e00ff */
[----:B0-----:R-:W-:-:S13]  /*0a30*/  ISETP.NE.AND P4, PT, R0, 0x1, PT ;  /* 0x000000010000780c */ /* 0x001fda0003f85270 */
[----:B------:R-:W0:Y:S01]  /*0a40*/  @P4 LDC R7, c[0x0][0x10] ;  /* 0x00000400ff074b82 */ /* 0x000e220000000800 */
[----:B------:R-:W-:Y:S02]  /*0a50*/  @P4 IMAD.MOV.U32 R3, RZ, RZ, RZ ;  /* 0x000000ffff034224 */ /* 0x000fe400078e00ff */
[----:B------:R-:W-:-:S05]  /*0a60*/  @P4 IMAD.MOV.U32 R15, RZ, RZ, RZ ;  /* 0x000000ffff0f4224 */ /* 0x000fca00078e00ff */
[----:B------:R-:W1:Y:S01]  /*0a70*/  @!P4 LDC R9, c[0x0][0xc] ;  /* 0x00000300ff09cb82 */ /* 0x000e620000000800 */
[----:B0-----:R-:W-:-:S04]  /*0a80*/  @P4 IMAD.WIDE.U32 R6, R7, UR9, R2 ;  /* 0x0000000907064c25 */ /* 0x001fc8000f8e0002 */
[----:B------:R-:W-:Y:S02]  /*0a90*/  @P4 IMAD.MOV.U32 R8, RZ, RZ, R6 ;  /* 0x000000ffff084224 */ /* 0x000fe400078e0006 */
[----:B------:R-:W-:Y:S02]  /*0aa0*/  @P4 IMAD.IADD R16, R7, 0x1, R15 ;  /* 0x0000000107104824 */ /* 0x000fe400078e020f */
[----:B-1----:R-:W-:-:S04]  /*0ab0*/  @!P4 IMAD.WIDE.U32 R4, R2, R9, R4 ;  /* 0x000000090204c225 */ /* 0x002fc800078e0004 */
[----:B------:R-:W-:Y:S02]  /*0ac0*/  @!P4 IMAD.MOV.U32 R8, RZ, RZ, R4 ;  /* 0x000000ffff08c224 */ /* 0x000fe400078e0004 */
[----:B------:R-:W-:-:S03]  /*0ad0*/  @!P4 IMAD.MOV.U32 R16, RZ, RZ, R5 ;  /* 0x000000ffff10c224 */ /* 0x000fc600078e0005 */
[----:B------:R0:W-:Y:S04]  /*0ae0*/  STL [R1+0x204], R8 ;  /* 0x0002040801007387 */ /* 0x0001e80000100800 */
[----:B------:R0:W-:Y:S01]  /*0af0*/  STL [R1+0x200], R16 ;  /* 0x0002001001007387 */ /* 0x0001e20000100800 */
[----:B------:R-:W-:Y:S05]  /*0b00*/  @!P5 BRA `(.L_x_6) ;  /* 0x00000000000cd947 */ /* 0x000fea0003800000 */
[----:B------:R-:W-:Y:S01]  /*0b10*/  UCGABAR_WAIT ;  /* 0x0000000000007dc7 */ /* 0x000fe20008000000 */
[----:B------:R-:W-:Y:S01]  /*0b20*/  CCTL.IVALL ;  /* 0x00000000ff00798f */ /* 0x000fe20002000000 */
[----:B------:R-:W-:Y:S05]  /*0b30*/  BRA `(.L_x_7) ;  /* 0x0000000000047947 */ /* 0x000fea0003800000 */
.L_x_6:
[----:B------:R-:W-:Y:S06]  /*0b40*/  BAR.SYNC.DEFER_BLOCKING 0x0 ;  /* 0x0000000000007b1d */ /* 0x000fec0000010000 */
.L_x_7:
[----:B------:R-:W-:Y:S05]  /*0b50*/  @!P1 BRA `(.L_x_8) ;  /* 0x0000015c00e09947 */ /* 0x000fea0003800000 */
[----:B------:R-:W-:-:S06]  /*0b60*/  UISETP.GT.U32.AND UP0, UPT, UR10, 0x1, UPT ;  /* 0x000000010a00788c */ /* 0x000fcc000bf04070 */
[----:B------:R-:W-:-:S13]  /*0b70*/  PLOP3.LUT P0, PT, PT, PT, UP0, 0x80, 0x0 ;  /* 0x000000000000781c */ /* 0x000fda0003f0f008 */
[----:B------:R-:W-:Y:S05]  /*0b80*/  @P0 EXIT ;  /* 0x000000000000094d */ /* 0x000fea0003800000 */
[----:B------:R-:W-:Y:S01]  /*0b90*/  IMAD.MOV.U32 R5, RZ, RZ, -0x1 ;  /* 0xffffffffff057424 */ /* 0x000fe200078e00ff */
[----:B------:R-:W-:Y:S01]  /*0ba0*/  ULDC.64 UR4, c[0x0][0x650] ;  /* 0x0001940000047ab9 */ /* 0x000fe20000000a00 */
[----:B------:R-:W-:Y:S01]  /*0bb0*/  IMAD.MOV.U32 R4, RZ, RZ, -0x1 ;  /* 0xffffffffff047424 */ /* 0x000fe200078e00ff */
[----:B------:R-:W-:Y:S01]  /*0bc0*/  ISETP.GE.U32.AND P0, PT, R8, UR4, PT ;  /* 0x0000000408007c0c */ /* 0x000fe2000bf06070 */
[----:B------:R-:W-:Y:S01]  /*0bd0*/  UMOV UR61, 0xffffffff ;  /* 0xffffffff003d7882 */ /* 0x000fe20000000000 */
[----:B------:R1:W-:Y:S01]  /*0be0*/  STL [R1+0x210], R5 ;  /* 0x0002100501007387 */ /* 0x0003e20000100800 */
[----:B------:R-:W-:Y:S02]  /*0bf0*/  PRMT R0, RZ, 0x7610, R0 ;  /* 0x00007610ff007816 */ /* 0x000fe40000000000 */
[----:B------:R-:W-:Y:S01]  /*0c00*/  ISETP.GE.U32.AND.EX P0, PT, R16, UR5, PT, P0 ;  /* 0x0000000510007c0c */ /* 0x000fe2000bf06100 */
[----:B------:R1:W-:-:S12]  /*0c10*/  STL [R1+0x20c], R4 ;  /* 0x00020c0401007387 */ /* 0x0003d80000100800 */
[----:B-1----:R-:W-:Y:S05]  /*0c20*/  @P0 BRA `(.L_x_9) ;  /* 0x00000004003c0947 */ /* 0x002fea0003800000 */
[----:B------:R-:W-:Y:S01]  /*0c30*/  ULDC.64 UR12, c[0x0][0x628] ;  /* 0x00018a00000c7ab9 */ /* 0x000fe20000000a00 */
[----:B------:R-:W1:Y:S01]  /*0c40*/  LDC.64 R6, c[0x0][0x620] ;  /* 0x00018800ff067b82 */ /* 0x000e620000000a00 */
[----:B------:R-:W-:Y:S01]  /*0c50*/  ISETP.NE.U32.AND P0, PT, RZ, UR12, PT ;  /* 0x0000000cff007c0c */ /* 0x000fe2000bf05070 */
[----:B------:R-:W-:Y:S01]  /*0c60*/  ULDC UR11, c[0x0][0x630] ;  /* 0x00018c00000b7ab9 */ /* 0x000fe20000000800 */
[----:B------:R-:W-:Y:S02]  /*0c70*/  R2UR UR4, R8 ;  /* 0x00000000080472ca */ /* 0x000fe400000e0000 */
[----:B------:R-:W-:Y:S02]  /*0c80*/  ISETP.NE.AND.EX P0, PT, RZ, UR13, PT, P0 ;  /* 0x0000000dff007c0c */ /* 0x000fe4000bf05300 */
[----:B------:R-:W-:-:S11]  /*0c90*/  R2UR UR5, R16 ;  /* 0x00000000100572ca */ /* 0x000fd600000e0000 */
[----:B------:R-:W-:Y:S05]  /*0ca0*/  @!P0 BRA `(.L_x_10) ;  /* 0x0000000000308947 */ /* 0x000fea0003800000 */
[----:B------:R-:W-:Y:S01]  /*0cb0*/  R2UR UR4, R8 ;  /* 0x00000000080472ca */ /* 0x000fe200000e0000 */
[----:B------:R-:W-:Y:S01]  /*0cc0*/  ULDC UR8, c[0x0][0x634] ;  /* 0x00018d0000087ab9 */ /* 0x000fe20000000800 */
[----:B------:R-:W-:-:S11]  /*0cd0*/  R2UR UR10, R16 ;  /* 0x00000000100a72ca */ /* 0x000fd600000e0000 */
[----:B------:R-:W-:-:S04]  /*0ce0*/  UIADD3 UR8, UP0, UR4, UR8, URZ ;  /* 0x0000000804087290 */ /* 0x000fc8000ff1e03f */
[----:B------:R-:W-:-:S04]  /*0cf0*/  UIADD3.X UR10, URZ, UR10, URZ, UP0, !UPT ;  /* 0x0000000a3f0a7290 */ /* 0x000fc800087fe43f */
[----:B------:R-:W-:-:S04]  /*0d00*/  UIMAD.WIDE.U32 UR4, UR10, UR12, URZ ;  /* 0x0000000c0a0472a5 */ /* 0x000fc8000f8e003f */
[----:B------:R-:W-:Y:S02]  /*0d10*/  UIMAD.WIDE.U32 UR6, UP0, UR8, UR13, UR4 ;  /* 0x0000000d080672a5 */ /* 0x000fe4000f800004 */
[----:B------:R-:W-:Y:S02]  /*0d20*/  UIMAD.WIDE.U32 UR4, UR8, UR12, URZ ;  /* 0x0000000c080472a5 */ /* 0x000fe4000f8e003f */
[----:B------:R-:W-:Y:S02]  /*0d30*/  UIADD3.X UR9, URZ, URZ, URZ, UP0, !UPT ;  /* 0x0000003f3f097290 */ /* 0x000fe400087fe43f */
[----:B------:R-:W-:Y:S01]  /*0d40*/  UIADD3 URZ, UP0, UR5, UR6, URZ ;  /* 0x00000006053f7290 */ /* 0x000fe2000ff1e03f */
[----:B------:R-:W-:-:S03]  /*0d50*/  UMOV UR8, UR7 ;  /* 0x0000000700087c82 */ /* 0x000fc60008000000 */
[----:B------:R-:W-:-:S12]  /*0d60*/  UIMAD.WIDE.U32.X UR4, UR10, UR13, UR8, UP0 ;  /* 0x0000000d0a0472a5 */ /* 0x000fd800080e0408 */
.L_x_10:
[----:B------:R-:W-:Y:S01]  /*0d70*/  USHF.R.U64 UR61, UR4, UR11, UR5 ;  /* 0x0000000b043d7299 */ /* 0x000fe20008001205 */
[----:B------:R-:W2:Y:S01]  /*0d80*/  LDC.64 R20, c[0x0][0x640] ;  /* 0x00019000ff147b82 */ /* 0x000ea20000000a00 */
[----:B------:R-:W-:Y:S01]  /*0d90*/  USHF.R.U32.HI UR4, URZ, UR11, UR5 ;  /* 0x0000000b3f047299 */ /* 0x000fe20008011605 */
[----:B------:R-:W-:Y:S02]  /*0da0*/  IMAD.MOV.U32 R4, RZ, RZ, R8 ;  /* 0x000000ffff047224 */ /* 0x000fe400078e0008 */
[----:B------:R-:W-:Y:S01]  /*0db0*/  IMAD R12, R13, R12, R2 ;  /* 0x0000000c0d0c7224 */ /* 0x000fe200078e0202 */
[----:B------:R-:W-:Y:S01]  /*0dc0*/  IADD3 R3, P0, RZ, -UR61, RZ ;  /* 0x8000003dff037c10 */ /* 0x000fe2000ff1e0ff */
[----:B------:R-:W-:Y:S02]  /*0dd0*/  IMAD.MOV.U32 R13, RZ, RZ, 0x1 ;  /* 0x00000001ff0d7424 */ /* 0x000fe400078e00ff */
[----:B------:R-:W3:Y:S02]  /*0de0*/  LDC R10, c[0x0][0x618] ;  /* 0x00018600ff0a7b82 */ /* 0x000ee40000000800 */
[----:B------:R-:W-:-:S04]  /*0df0*/  IMAD.X R5, RZ, RZ, ~UR4, P0 ;  /* 0x80000004ff057e24 */ /* 0x000fc800080e06ff */
[-C--:B-1----:R-:W-:Y:S02]  /*0e00*/  IMAD R0, R5, R6.reuse, RZ ;  /* 0x0000000605007224 */ /* 0x082fe400078e02ff */
[----:B------:R-:W1:Y:S01]  /*0e10*/  LDC R14, c[0x0][0x608] ;  /* 0x00018200ff0e7b82 */ /* 0x000e620000000800 */
[----:B------:R-:W-:Y:S02]  /*0e20*/  IMAD.MOV.U32 R5, RZ, RZ, R16 ;  /* 0x000000ffff057224 */ /* 0x000fe400078e0010 */
[----:B------:R-:W-:-:S05]  /*0e30*/  IMAD.WIDE.U32 R4, R3, R6, R4 ;  /* 0x0000000603047225 */ /* 0x000fca00078e0004 */
[----:B------:R-:W4:Y:S01]  /*0e40*/  LDC R18, c[0x0][0x658] ;  /* 0x00019600ff127b82 */ /* 0x000f220000000800 */
[----:B------:R-:W-:Y:S01]  /*0e50*/  IMAD R3, R3, R7, R0 ;  /* 0x0000000703037224 */ /* 0x000fe200078e0200 */
[----:B--2---:R-:W-:-:S03]  /*0e60*/  ISETP.NE.U32.AND P0, PT, R20, RZ, PT ;  /* 0x000000ff1400720c */ /* 0x004fc60003f05070 */
[----:B------:R-:W-:Y:S01]  /*0e70*/  IMAD.IADD R3, R5, 0x1, R3 ;  /* 0x0000000105037824 */ /* 0x000fe200078e0203 */
[----:B------:R-:W-:Y:S01]  /*0e80*/  ISETP.NE.AND.EX P0, PT, R21, RZ, PT, P0 ;  /* 0x000000ff1500720c */ /* 0x000fe20003f05300 */
[----:B------:R-:W-:Y:S01]  /*0e90*/  IMAD.MOV.U32 R5, RZ, RZ, -0x1 ;  /* 0xffffffffff057424 */ /* 0x000fe200078e00ff */
[----:B0-----:R-:W0:Y:S02]  /*0ea0*/  LDC R16, c[0x0][0x600] ;  /* 0x00018000ff107b82 */ /* 0x001e240000000800 */
[-CC-:B---3--:R-:W-:Y:S02]  /*0eb0*/  SHF.R.U64 R8, R4, R10.reuse, R3.reuse ;  /* 0x0000000a04087219 */ /* 0x188fe40000001203 */
[----:B------:R-:W-:-:S04]  /*0ec0*/  SHF.R.U32.HI R3, RZ, R10, R3 ;  /* 0x0000000aff037219 */ /* 0x000fc80000011603 */
[----:B------:R-:W2:Y:S01]  /*0ed0*/  LDC R15, c[0x0][0x648] ;  /* 0x00019200ff0f7b82 */ /* 0x000ea20000000800 */
[-CC-:B-1----:R-:W-:Y:S02]  /*0ee0*/  SHF.R.U64 R23, R8, R14.reuse, R3.reuse ;  /* 0x0000000e08177219 */ /* 0x182fe40000001203 */
[----:B------:R-:W-:-:S05]  /*0ef0*/  SHF.R.U32.HI R3, RZ, R14, R3 ;  /* 0x0000000eff037219 */ /* 0x000fca0000011603 */
[----:B------:R-:W1:Y:S01]  /*0f00*/  LDC R17, c[0x0][0x638] ;  /* 0x00018e00ff117b82 */ /* 0x000e620000000800 */
[-CC-:B----4-:R-:W-:Y:S02]  /*0f10*/  SHF.R.U64 R10, R23, R18.reuse, R3.reuse ;  /* 0x00000012170a7219 */ /* 0x190fe40000001203 */
[-C--:B------:R-:W-:Y:S02]  /*0f20*/  SHF.L.U32 R0, R5, R18.reuse, RZ ;  /* 0x0000001205007219 */ /* 0x080fe400000006ff */
[----:B------:R-:W-:Y:S01]  /*0f30*/  SHF.R.U32.HI R3, RZ, R18, R3 ;  /* 0x00000012ff037219 */ /* 0x000fe20000011603 */
[----:B------:R-:W-:Y:S01]  /*0f40*/  IMAD.MOV.U32 R2, RZ, RZ, R10 ;  /* 0x000000ffff027224 */ /* 0x000fe200078e000a */
[----:B------:R-:W-:Y:S01]  /*0f50*/  LOP3.LUT R0, RZ, R0, RZ, 0x33, !PT ;  /* 0x00000000ff007212 */ /* 0x000fe200078e33ff */
[----:B------:R-:W3:Y:S01]  /*0f60*/  LDC R19, c[0x0][0x610] ;  /* 0x00018400ff137b82 */ /* 0x000ee20000000800 */
[----:B------:R-:W-:Y:S05]  /*0f70*/  @!P0 BRA `(.L_x_11) ;  /* 0x0000000000288947 */ /* 0x000fea0003800000 */
[----:B------:R-:W4:Y:S02]  /*0f80*/  LDC R7, c[0x0][0x64c] ;  /* 0x00019300ff077b82 */ /* 0x000f240000000800 */
[----:B----4-:R-:W-:-:S05]  /*0f90*/  IADD3 R7, P0, R10, R7, RZ ;  /* 0x000000070a077210 */ /* 0x010fca0007f1e0ff */
[----:B------:R-:W-:-:S04]  /*0fa0*/  IMAD.X R9, RZ, RZ, R3, P0 ;  /* 0x000000ffff097224 */ /* 0x000fc800000e0603 */
[----:B------:R-:W-:-:S04]  /*0fb0*/  IMAD.WIDE.U32 R2, R9, R20, RZ ;  /* 0x0000001409027225 */ /* 0x000fc800078e00ff */
[----:B------:R-:W-:-:S04]  /*0fc0*/  IMAD.WIDE.U32 R4, P0, R7, R21, R2 ;  /* 0x0000001507047225 */ /* 0x000fc80007800002 */
[----:B------:R-:W-:-:S04]  /*0fd0*/  IMAD.WIDE.U32 R2, R7, R20, RZ ;  /* 0x0000001407027225 */ /* 0x000fc800078e00ff */
[----:B------:R-:W-:Y:S01]  /*0fe0*/  IMAD.X R7, RZ, RZ, RZ, P0 ;  /* 0x000000ffff077224 */ /* 0x000fe200000e06ff */
[----:B------:R-:W-:Y:S01]  /*0ff0*/  IADD3 RZ, P0, R3, R4, RZ ;  /* 0x0000000403ff7210 */ /* 0x000fe20007f1e0ff */
[----:B------:R-:W-:-:S04]  /*1000*/  IMAD.MOV.U32 R6, RZ, RZ, R5 ;  /* 0x000000ffff067224 */ /* 0x000fc800078e0005 */
[----:B------:R-:W-:-:S08]  /*1010*/  IMAD.WIDE.U32.X R2, R9, R21, R6, P0 ;  /* 0x0000001509027225 */ /* 0x000fd000000e0406 */
.L_x_11:
[----:B--2---:R-:W-:Y:S01]  /*1020*/  SHF.R.U64 R4, R2, R15, R3 ;  /* 0x0000000f02047219 */ /* 0x004fe20000001203 */
[----:B0-----:R-:W-:Y:S01]  /*1030*/  VIADD R5, R16, 0xffffffff ;  /* 0xffffffff10057836 */ /* 0x001fe20000000000 */
[----:B------:R-:W-:Y:S02]  /*1040*/  SHF.L.U32 R2, R13, R18, RZ ;  /* 0x000000120d027219 */ /* 0x000fe400000006ff */
[----:B------:R-:W-:Y:S01]  /*1050*/  LOP3.LUT R3, R23, R0, RZ, 0xc0, !PT ;  /* 0x0000000017037212 */ /* 0x000fe200078ec0ff */
[----:B------:R-:W-:Y:S01]  /*1060*/  IMAD.MOV R6, RZ, RZ, -R4 ;  /* 0x000000ffff067224 */ /* 0x000fe200078e0a04 */
[----:B------:R-:W-:Y:S02]  /*1070*/  SEL R0, R11, R12, !P4 ;  /* 0x0000000c0b007207 */ /* 0x000fe40006000000 */
[----:B------:R-:W-:Y:S01]  /*1080*/  LOP3.LUT R5, R8, R5, RZ, 0xc0, !PT ;  /* 0x0000000508057212 */ /* 0x000fe200078ec0ff */
[----:B------:R-:W-:Y:S02]  /*1090*/  IMAD R7, R2, R4, R3 ;  /* 0x0000000402077224 */ /* 0x000fe400078e0203 */
[----:B-1----:R-:W-:-:S02]  /*10a0*/  IMAD R3, R6, R17, R10 ;  /* 0x0000001106037224 */ /* 0x002fc400078e020a */
[----:B---3--:R-:W-:Y:S02]  /*10b0*/  IMAD R2, R7, R19, R0 ;  /* 0x0000001307027224 */ /* 0x008fe400078e0200 */
[----:B------:R-:W-:Y:S02]  /*10c0*/  IMAD R3, R3, R16, R5 ;  /* 0x0000001003037224 */ /* 0x000fe400078e0205 */
[----:B------:R-:W-:-:S03]  /*10d0*/  IMAD.MOV.U32 R0, RZ, RZ, 0x1 ;  /* 0x00000001ff007424 */ /* 0x000fc600078e00ff */
[----:B------:R-:W-:Y:S02]  /*10e0*/  SEL R4, R3, R2, !P4 ;  /* 0x0000000203047207 */ /* 0x000fe40006000000 */
[----:B------:R-:W-:-:S03]  /*10f0*/  SEL R2, R2, R3, !P4 ;  /* 0x0000000302027207 */ /* 0x000fc60006000000 */
[----:B------:R1:W-:Y:S04]  /*1100*/  STL [R1+0x20c], R4 ;  /* 0x00020c0401007387 */ /* 0x0003e80000100800 */
[----:B------:R1:W-:Y:S02]  /*1110*/  STL [R1+0x210], R2 ;  /* 0x0002100201007387 */ /* 0x0003e40000100800 */
.L_x_9:
[----:B------:R-:W-:-:S08]  /*1120*/  NOP ;  /* 0x0000000000007918 */ /* 0x000fd00000000000 */
[----:B------:R-:W2:Y:S02]  /*1130*/  USETMAXREG.TRY_ALLOC.CTAPOOL UP0, 0xe8 ;  /* 0x000000e8000079c8 */ /* 0x000ea40008000600 */
[----:B--2---:R-:W-:-:S13]  /*1140*/  PLOP3.LUT P0, PT, PT, PT, UP0, 0x80, 0x0 ;  /* 0x000000000000781c */ /* 0x004fda0003f0f008 */
[----:B------:R-:W-:Y:S05]  /*1150*/  @!P0 BRA `(.L_x_9) ;  /* 0xfffffffc00f08947 */ /* 0x000fea000383ffff */
[----:B------:R-:W-:Y:S01]  /*1160*/  ULDC.64 UR4, c[0x0][0x598] ;  /* 0x0001660000047ab9 */ /* 0x000fe20000000a00 */
[----:B------:R-:W-:Y:S01]  /*1170*/  ULDC.64 UR52, c[0x0][0x208] ;  /* 0x0000820000347ab9 */ /* 0x000fe20000000a00 */
[----:B------:R-:W-:-:S04]  /*1180*/  ISETP.NE.U32.AND P0, PT, RZ, UR4, PT ;  /* 0x00000004ff007c0c */ /* 0x000fc8000bf05070 */
[----:B------:R-:W-:-:S13]  /*1190*/  ISETP.NE.AND.EX P0, PT, RZ, UR5, PT, P0 ;  /* 0x00000005ff007c0c */ /* 0x000fda000bf05300 */
[----:B------:R-:W-:Y:S05]  /*11a0*/  @!P0 BRA `(.L_x_12) ;  /* 0x0000000000208947 */ /* 0x000fea0003800000 */
[----:B-1----:R-:W1:Y:S02]  /*11b0*/  LDC.64 R2, c[0x0][0x598] ;  /* 0x00016600ff027b82 */ /* 0x002e640000000a00 */
[----:B-1----:R-:W2:Y:S02]  /*11c0*/  LDG.E.64 R2, desc[UR52][R2.64] ;  /* 0x0000003402027981 */ /* 0x002ea4000c1e1b00 */
[----:B--2---:R-:W-:-:S04]  /*11d0*/  ISETP.NE.U32.AND P0, PT, R2, RZ, PT ;  /* 0x000000ff0200720c */ /* 0x004fc80003f05070 */
[----:B------:R-:W-:-:S13]  /*11e0*/  ISETP.NE.AND.EX P0, PT, R3, RZ, PT, P0 ;  /* 0x000000ff0300720c */ /* 0x000fda0003f05300 */
[----:B------:R-:W-:Y:S05]  /*11f0*/  @!P0 BRA `(.L_x_12) ;  /* 0x00000000000c8947 */ /* 0x000fea0003800000 */
[----:B------:R-:W2:Y:S02]  /*1200*/  LD.E R2, desc[UR52][R2.64] ;  /* 0x0000003402027980 */ /* 0x000ea4000c101900 */
[----:B--2---:R-:W-:Y:S01]  /*1210*/  R2UR UR4, R2 ;  /* 0x00000000020472ca */ /* 0x004fe200000e0000 */
[----:B------:R-:W-:-:S14]  /*1220*/  BRA `(.L_x_13) ;  /* 0x0000000000247947 */ /* 0x000fdc0003800000 */
.L_x_12:
[----:B------:R-:W-:Y:S02]  /*1230*/  ULDC.64 UR4, c[0x0][0x588] ;  /* 0x0001620000047ab9 */ /* 0x000fe40000000a00 */
[----:B------:R-:W-:-:S04]  /*1240*/  ISETP.NE.U32.AND P0, PT, RZ, UR4, PT ;  /* 0x00000004ff007c0c */ /* 0x000fc8000bf05070 */
[----:B------:R-:W-:-:S13]  /*1250*/  ISETP.NE.AND.EX P0, PT, RZ, UR5, PT, P0 ;  /* 0x00000005ff007c0c */ /* 0x000fda000bf05300 */
[----:B------:R-:W-:Y:S05]  /*1260*/  @!P0 BRA `(.L_x_14) ;  /* 0x0000000000108947 */ /* 0x000fea0003800000 */
[----:B-1----:R-:W1:Y:S02]  /*1270*/  LDC.64 R2, c[0x0][0x588] ;  /* 0x00016200ff027b82 */ /* 0x002e640000000a00 */
[----:B-1----:R-:W2:Y:S02]  /*1280*/  LDG.E R2, desc[UR52][R2.64] ;  /* 0x0000003402027981 */ /* 0x002ea4000c1e1900 */
[----:B--2---:R-:W-:Y:S01]  /*1290*/  R2UR UR4, R2 ;  /* 0x00000000020472ca */ /* 0x004fe200000e0000 */
[----:B------:R-:W-:-:S14]  /*12a0*/  BRA `(.L_x_13) ;  /* 0x0000000000047947 */ /* 0x000fdc0003800000 */
.L_x_14:
[----:B------:R-:W-:-:S05]  /*12b0*/  ULDC UR4, c[0x0][0x580] ;  /* 0x0001600000047ab9 */ /* 0x000fca0000000800 */
.L_x_13:
[----:B------:R-:W-:Y:S02]  /*12c0*/  ULDC.64 UR6, c[0x0][0x5a0] ;  /* 0x0001680000067ab9 */ /* 0x000fe40000000a00 */
        /* <DEDUP_REMOVED lines=11> */
.L_x_15:
        /* <DEDUP_REMOVED lines=8> */
.L_x_17:
[----:B------:R-:W-:-:S05]  /*1400*/  ULDC UR5, c[0x0][0x584] ;  /* 0x0001610000057ab9 */ /* 0x000fca0000000800 */
.L_x_16:
[----:B------:R-:W-:-:S13]  /*1410*/  LOP3.LUT P0, RZ, R0, 0xff, RZ, 0xc0, !PT ;  /* 0x000000ff00ff7812 */ /* 0x000fda000780c0ff */
[----:B------:R-:W-:Y:S05]  /*1420*/  @!P0 EXIT ;  /* 0x000000000000894d */ /* 0x000fea0003800000 */
[----:B------:R-:W-:Y:S01]  /*1430*/  ULDC UR6, c[0x0][0x28c] ;  /* 0x0000a30000067ab9 */ /* 0x000fe20000000800 */
[----:B------:R-:W-:Y:S02]  /*1440*/  ULOP3.LUT UR57, UR58, 0x1, URZ, 0xfc, !UPT ;  /* 0x000000013a397892 */ /* 0x000fe4000f8efc3f */
[----:B------:R-:W-:Y:S01]  /*1450*/  UIADD3 UR6, UR6, 0x1f, URZ ;  /* 0x0000001f06067890 */ /* 0x000fe2000fffe03f */
[----:B------:R-:W-:-:S03]  /*1460*/  UMOV UR59, URZ ;  /* 0x0000003f003b7c82 */ /* 0x000fc60008000000 */
[----:B------:R-:W-:-:S04]  /*1470*/  USHF.R.S32.HI UR7, URZ, 0x1f, UR6 ;  /* 0x0000001f3f077899 */ /* 0x000fc80008011406 */
[----:B------:R-:W-:-:S03]  /*1480*/  ULEA.HI UR7, UR7, UR6, URZ, 0x5 ;  /* 0x0000000607077291 */ /* 0x000fc6000f8f283f */
[----:B------:R-:W-:Y:S01]  /*1490*/  UMOV UR6, URZ ;  /* 0x0000003f00067c82 */ /* 0x000fe20008000000 */
[----:B------:R-:W-:Y:S01]  /*14a0*/  USHF.R.S32.HI UR60, URZ, 0x5, UR7 ;  /* 0x000000053f3c7899 */ /* 0x000fe20008011407 */
[----:B------:R-:W-:-:S05]  /*14b0*/  IMAD.U32 R0, RZ, RZ, UR6 ;  /* 0x00000006ff007e24 */ /* 0x000fca000f8e00ff */
[----:B------:R2:W-:Y:S06]  /*14c0*/  STL [R1+0x208], R0 ;  /* 0x0002080001007387 */ /* 0x0005ec0000100800 */
.L_x_394:
[----:B-1-3--:R-:W3:Y:S01]  /*14d0*/  LDL R2, [R1+0x208] ;  /* 0x0002080001027983 */ /* 0x00aee20000100800 */
[----:B------:R-:W1:Y:S01]  /*14e0*/  S2UR UR12, SR_CgaCtaId ;  /* 0x00000000000c79c3 */ /* 0x000e620000008800 */
[----:B------:R-:W-:Y:S01]  /*14f0*/  UMOV UR11, 0x400 ;  /* 0x00000400000b7882 */ /* 0x000fe20000000000 */
[----:B------:R-:W-:Y:S01]  /*1500*/  UMOV UR54, URZ ;  /* 0x0000003f00367c82 */ /* 0x000fe20008000000 */
[----:B------:R-:W-:Y:S01]  /*1510*/  STL [R1+0x1f4], RZ ;  /* 0x0001f4ff01007387 */ /* 0x000fe20000100800 */
[----:B------:R-:W-:Y:S01]  /*1520*/  UMOV UR8, URZ ;  /* 0x0000003f00087c82 */ /* 0x000fe20008000000 */
[----:B------:R-:W-:Y:S01]  /*1530*/  UMOV UR9, URZ ;  /* 0x0000003f00097c82 */ /* 0x000fe20008000000 */
[----:B------:R-:W-:Y:S01]  /*1540*/  CS2R R4, SRZ ;  /* 0x0000000000047805 */ /* 0x000fe2000001ff00 */
[----:B------:R-:W-:Y:S01]  /*1550*/  STL [R1+0x1f0], RZ ;  /* 0x0001f0ff01007387 */ /* 0x000fe20000100800 */
[----:B------:R-:W-:Y:S02]  /*1560*/  CS2R R6, SRZ ;  /* 0x0000000000067805 */ /* 0x000fe4000001ff00 */
[----:B0-----:R-:W-:-:S02]  /*1570*/  CS2R R8, SRZ ;  /* 0x0000000000087805 */ /* 0x001fc4000001ff00 */
[----:B------:R-:W-:Y:S01]  /*1580*/  CS2R R10, SRZ ;  /* 0x00000000000a7805 */ /* 0x000fe2000001ff00 */
[----:B------:R-:W-:Y:S01]  /*1590*/  STL [R1+0x1ec], RZ ;  /* 0x0001ecff01007387 */ /* 0x000fe20000100800 */
[----:B------:R-:W-:Y:S02]  /*15a0*/  CS2R R12, SRZ ;  /* 0x00000000000c7805 */ /* 0x000fe4000001ff00 */
[----:B------:R-:W-:Y:S02]  /*15b0*/  CS2R R14, SRZ ;  /* 0x00000000000e7805 */ /* 0x000fe4000001ff00 */
[----:B------:R-:W-:Y:S01]  /*15c0*/  CS2R R16, SRZ ;  /* 0x0000000000107805 */ /* 0x000fe2000001ff00 */
[----:B------:R-:W-:Y:S01]  /*15d0*/  STL [R1+0x1e8], RZ ;  /* 0x0001e8ff01007387 */ /* 0x000fe20000100800 */
[----:B------:R-:W-:Y:S02]  /*15e0*/  CS2R R18, SRZ ;  /* 0x0000000000127805 */ /* 0x000fe4000001ff00 */
[----:B------:R-:W-:-:S02]  /*15f0*/  CS2R R20, SRZ ;  /* 0x0000000000147805 */ /* 0x000fc4000001ff00 */
        /* <DEDUP_REMOVED lines=18> */
[----:B------:R-:W-:Y:S01]  /*1720*/  CS2R R224, SRZ ;  /* 0x0000000000e07805 */ /* 0x000fe2000001ff00 */
[----:B------:R-:W-:Y:S01]  /*1730*/  IMAD.MOV.U32 R226, RZ, RZ, RZ ;  /* 0x000000ffffe27224 */ /* 0x000fe200078e00ff */
[----:B------:R-:W-:Y:S01]  /*1740*/  CS2R R192, SRZ ;  /* 0x0000000000c07805 */ /* 0x000fe2000001ff00 */
[----:B------:R-:W-:Y:S01]  /*1750*/  STL [R1+0x1d0], RZ ;  /* 0x0001d0ff01007387 */ /* 0x000fe20000100800 */
[----:B------:R-:W-:Y:S02]  /*1760*/  CS2R R194, SRZ ;  /* 0x0000000000c27805 */ /* 0x000fe4000001ff00 */
[----:B------:R-:W-:Y:S02]  /*1770*/  CS2R R196, SRZ ;  /* 0x0000000000c47805 */ /* 0x000fe4000001ff00 */
[----:B------:R-:W-:Y:S01]  /*1780*/  CS2R R198, SRZ ;  /* 0x0000000000c67805 */ /* 0x000fe2000001ff00 */
[----:B------:R-:W-:Y:S01]  /*1790*/  STL [R1+0x1cc], RZ ;  /* 0x0001ccff01007387 */ /* 0x000fe20000100800 */
[----:B------:R-:W-:-:S02]  /*17a0*/  CS2R R184, SRZ ;  /* 0x0000000000b87805 */ /* 0x000fc4000001ff00 */
[----:B------:R-:W-:Y:S02]  /*17b0*/  CS2R R186, SRZ ;  /* 0x0000000000ba7805 */ /* 0x000fe4000001ff00 */
        /* <DEDUP_REMOVED lines=102> */
[----:B----4-:R-:W-:-:S02]  /*1e20*/  CS2R R36, SRZ ;  /* 0x0000000000247805 */ /* 0x010fc4000001ff00 */
[----:B------:R-:W-:Y:S02]  /*1e30*/  CS2R R38, SRZ ;  /* 0x0000000000267805 */ /* 0x000fe4000001ff00 */
[----:B------:R-:W-:Y:S01]  /*1e40*/  CS2R R24, SRZ ;  /* 0x0000000000187805 */ /* 0x000fe2000001ff00 */
[----:B------:R-:W-:Y:S01]  /*1e50*/  STL [R1+0x160], RZ ;  /* 0x000160ff01007387 */ /* 0x000fe20000100800 */
[----:B------:R-:W-:Y:S02]  /*1e60*/  CS2R R26, SRZ ;  /* 0x00000000001a7805 */ /* 0x000fe4000001ff00 */
[----:B------:R-:W-:Y:S02]  /*1e70*/  CS2R R28, SRZ ;  /* 0x00000000001c7805 */ /* 0x000fe4000001ff00 */
[----:B------:R-:W-:Y:S01]  /*1e80*/  CS2R R30, SRZ ;  /* 0x00000000001e7805 */ /* 0x000fe2000001ff00 */
[----:B------:R-:W-:Y:S01]  /*1e90*/  STL [R1+0x15c], RZ ;  /* 0x00015cff01007387 */ /* 0x000fe20000100800 */
[----:B--2---:R-:W0:Y:S03]  /*1ea0*/  S2R R0, SR_TID.X ;  /* 0x0000000000007919 */ /* 0x004e260000002100 */
[----:B------:R-:W-:Y:S04]  /*1eb0*/  STL [R1+0x158], RZ ;  /* 0x000158ff01007387 */ /* 0x000fe80000100800 */
[----:B------:R-:W-:Y:S04]  /*1ec0*/  STL [R1+0x154], RZ ;  /* 0x000154ff01007387 */ /* 0x000fe80000100800 */
[----:B------:R-:W-:Y:S04]  /*1ed0*/  STL [R1+0x150], RZ ;  /* 0x000150ff01007387 */ /* 0x000fe80000100800 */
[----:B------:R-:W-:Y:S04]  /*1ee0*/  STL [R1+0x14c], RZ ;  /* 0x00014cff01007387 */ /* 0x000fe80000100800 */
[----:B------:R-:W-:Y:S04]  /*1ef0*/  STL [R1+0x148], RZ ;  /* 0x000148ff01007387 */ /* 0x000fe80000100800 */
[----:B------:R-:W-:Y:S04]  /*1f00*/  STL [R1+0x144], RZ ;  /* 0x000144ff01007387 */ /* 0x000fe80000100800 */
[----:B------:R-:W-:Y:S04]  /*1f10*/  STL [R1+0x140], RZ ;  /* 0x000140ff01007387 */ /* 0x000fe80000100800 */
[----:B------:R-:W-:Y:S01]  /*1f20*/  STL [R1+0x13c], RZ ;  /* 0x00013cff01007387 */ /* 0x000fe20000100800 */
[----:B0-----:R-:W-:-:S03]  /*1f30*/  LOP3.LUT R0, R0, 0x80, RZ, 0xc0, !PT ;  /* 0x0000008000007812 */ /* 0x001fc600078ec0ff */
[----:B------:R-:W-:Y:S01]  /*1f40*/  STL [R1+0x138], RZ ;  /* 0x000138ff01007387 */ /* 0x000fe20000100800 */
[----:B------:R-:W-:-:S03]  /*1f50*/  SHF.R.U32.HI R0, RZ, 0x7, R0 ;  /* 0x00000007ff007819 */ /* 0x000fc60000011600 */
[----:B------:R-:W-:Y:S04]  /*1f60*/  STL [R1+0x134], RZ ;  /* 0x000134ff01007387 */ /* 0x000fe80000100800 */
        /* <DEDUP_REMOVED lines=25> */
[----:B---3--:R-:W-:-:S02]  /*2100*/  R2UR UR6, R2 ;  /* 0x00000000020672ca */ /* 0x008fc400000e0000 */
[----:B------:R-:W0:Y:S01]  /*2110*/  LDC R2, c[0x0][0x28c] ;  /* 0x0000a300ff027b82 */ /* 0x000e220000000800 */
[----:B------:R-:W-:Y:S04]  /*2120*/  STL [R1+0xcc], RZ ;  /* 0x0000ccff01007387 */ /* 0x000fe80000100800 */
[----:B------:R-:W-:Y:S04]  /*2130*/  STL [R1+0xc8], RZ ;  /* 0x0000c8ff01007387 */ /* 0x000fe80000100800 */
[----:B------:R-:W-:Y:S02]  /*2140*/  STL [R1+0xc4], RZ ;  /* 0x0000c4ff01007387 */ /* 0x000fe40000100800 */
[----:B------:R-:W-:-:S02]  /*2150*/  IMAD.U32 R227, RZ, RZ, UR6 ;  /* 0x00000006ffe37e24 */ /* 0x000fc4000f8e00ff */
[----:B------:R-:W-:Y:S04]  /*2160*/  STL [R1+0xc0], RZ ;  /* 0x0000c0ff01007387 */ /* 0x000fe80000100800 */
[----:B------:R-:W-:Y:S04]  /*2170*/  STL [R1+0xbc], RZ ;  /* 0x0000bcff01007387 */ /* 0x000fe80000100800 */
[----:B------:R-:W-:Y:S01]  /*2180*/  STL [R1+0xb8], RZ ;  /* 0x0000b8ff01007387 */ /* 0x000fe20000100800 */
[----:B0-----:R-:W-:-:S03]  /*2190*/  ISETP.GE.AND P0, PT, R2, 0x1, PT ;  /* 0x000000010200780c */ /* 0x001fc60003f06270 */
[----:B------:R-:W-:Y:S01]  /*21a0*/  STL [R1+0xb4], RZ ;  /* 0x0000b4ff01007387 */ /* 0x000fe20000100800 */
[----:B------:R-:W-:-:S03]  /*21b0*/  CS2R R2, SRZ ;  /* 0x0000000000027805 */ /* 0x000fc6000001ff00 */
[----:B------:R-:W0:Y:S04]  /*21c0*/  SHFL.IDX PT, R0, R0, RZ, 0x1f ;  /* 0x00001fff00007589 */ /* 0x000e2800000e0000 */
[----:B------:R2:W-:Y:S04]  /*21d0*/  STL [R1+0xb0], RZ ;  /* 0x0000b0ff01007387 */ /* 0x0005e80000100800 */
[----:B------:R2:W-:Y:S04]  /*21e0*/  STL [R1+0xac], RZ ;  /* 0x0000acff01007387 */ /* 0x0005e80000100800 */
[----:B------:R2:W-:Y:S04]  /*21f0*/  STL [R1+0xa8], RZ ;  /* 0x0000a8ff01007387 */ /* 0x0005e80000100800 */
[----:B------:R2:W-:Y:S04]  /*2200*/  STL [R1+0xa4], RZ ;  /* 0x0000a4ff01007387 */ /* 0x0005e80000100800 */
[----:B------:R2:W-:Y:S04]  /*2210*/  STL [R1+0xa0], RZ ;  /* 0x0000a0ff01007387 */ /* 0x0005e80000100800 */
[----:B------:R2:W-:Y:S01]  /*2220*/  STL [R1+0x9c], RZ ;  /* 0x00009cff01007387 */ /* 0x0005e20000100800 */
[----:B0-----:R-:W-:Y:S01]  /*2230*/  R2UR UR7, R0 ;  /* 0x00000000000772ca */ /* 0x001fe200000e0000 */
[----:B------:R-:W-:-:S02]  /*2240*/  IMAD.MOV.U32 R0, RZ, RZ, RZ ;  /* 0x000000ffff007224 */ /* 0x000fc400078e00ff */
[----:B------:R2:W-:Y:S04]  /*2250*/  STL [R1+0x98], RZ ;  /* 0x000098ff01007387 */ /* 0x0005e80000100800 */
[----:B------:R2:W-:Y:S04]  /*2260*/  STL [R1+0x94], RZ ;  /* 0x000094ff01007387 */ /* 0x0005e80000100800 */
[----:B------:R2:W-:Y:S02]  /*2270*/  STL [R1+0x90], RZ ;  /* 0x000090ff01007387 */ /* 0x0005e40000100800 */
[----:B------:R-:W-:-:S02]  /*2280*/  ULEA.HI UR6, UR7, UR7, URZ, 0x1 ;  /* 0x0000000707067291 */ /* 0x000fc4000f8f083f */
[----:B------:R2:W-:Y:S02]  /*2290*/  STL [R1+0x8c], RZ ;  /* 0x00008cff01007387 */ /* 0x0005e40000100800 */
[----:B------:R-:W-:Y:S02]  /*22a0*/  ULOP3.LUT UR10, UR6, 0x1ffffe, URZ, 0xc0, !UPT ;  /* 0x001ffffe060a7892 */ /* 0x000fe4000f8ec03f */
[----:B------:R2:W-:Y:S01]  /*22b0*/  STL [R1+0x88], RZ ;  /* 0x000088ff01007387 */ /* 0x0005e20000100800 */
[----:B-1----:R-:W-:Y:S02]  /*22c0*/  ULEA UR6, UR12, UR11, 0x18 ;  /* 0x0000000b0c067291 */ /* 0x002fe4000f8ec03f */
[----:B------:R-:W-:Y:S01]  /*22d0*/  UIADD3 UR10, UR7, -UR10, URZ ;  /* 0x8000000a070a7290 */ /* 0x000fe2000fffe03f */
[----:B------:R2:W-:Y:S02]  /*22e0*/  STL [R1+0x84], RZ ;  /* 0x000084ff01007387 */ /* 0x0005e40000100800 */
[----:B------:R-:W-:Y:S01]  /*22f0*/  UMOV UR7, UR59 ;  /* 0x0000003b00077c82 */ /* 0x000fe20008000000 */
[----:B------:R-:W-:Y:S01]  /*2300*/  ULEA UR10, UR10, UR6, 0xb ;  /* 0x000000060a0a7291 */ /* 0x000fe2000f8e583f */
[----:B------:R2:W-:Y:S03]  /*2310*/  STL [R1+0x80], RZ ;  /* 0x000080ff01007387 */ /* 0x0005e60000100800 */
[----:B------:R-:W-:Y:S01]  /*2320*/  UIADD3 UR10, UR10, 0x200, URZ ;  /* 0x000002000a0a7890 */ /* 0x000fe2000fffe03f */
[----:B------:R2:W-:Y:S03]  /*2330*/  STL [R1+0x7c], RZ ;  /* 0x00007cff01007387 */ /* 0x0005e60000100800 */
[----:B------:R-:W-:Y:S01]  /*2340*/  USHF.R.U32.HI UR10, URZ, 0x4, UR10 ;  /* 0x000000043f0a7899 */ /* 0x000fe2000801160a */
[----:B------:R2:W-:Y:S03]  /*2350*/  STL [R1+0x78], RZ ;  /* 0x000078ff01007387 */ /* 0x0005e60000100800 */
[----:B------:R-:W-:Y:S01]  /*2360*/  ULOP3.LUT UR56, UR10, 0x3fff, URZ, 0xc0, !UPT ;  /* 0x00003fff0a387892 */ /* 0x000fe2000f8ec03f */
[----:B------:R2:W-:Y:S04]  /*2370*/  STL [R1+0x74], RZ ;  /* 0x000074ff01007387 */ /* 0x0005e80000100800 */
        /* <DEDUP_REMOVED lines=28> */
[----:B------:R2:W-:Y:S01]  /*2540*/  STL [R1], RZ ;  /* 0x000000ff01007387 */ /* 0x0005e20000100800 */
[----:B------:R-:W-:Y:S05]  /*2550*/  @!P0 BRA `(.L_x_18) ;  /* 0x0000002400148947 */ /* 0x000fea0003800000 */
[----:B------:R-:W-:-:S06]  /*2560*/  UISETP.NE.AND UP0, UPT, UR57, 0x3, UPT ;  /* 0x000000033900788c */ /* 0x000fcc000bf05270 */
[----:B------:R-:W-:-:S13]  /*2570*/  PLOP3.LUT P1, PT, PT, PT, UP0, 0x80, 0x0 ;  /* 0x000000000000781c */ /* 0x000fda0003f2f008 */
[----:B------:R-:W-:Y:S05]  /*2580*/  @!P1 BRA `(.L_x_19) ;  /* 0x0000000000049947 */ /* 0x000fea0003800000 */
[----:B------:R-:W-:Y:S01]  /*2590*/  BPT.TRAP 0x1 ;  /* 0x000000040000795c */ /* 0x000fe20000300000 */
.L_x_19:
[----:B------:R-:W3:Y:S01]  /*25a0*/  LDL R0, [R1+0x208] ;  /* 0x0002080001007983 */ /* 0x000ee20000100800 */
[----:B------:R-:W-:Y:S01]  /*25b0*/  ULEA UR7, UR59, UR6, 0x3 ;  /* 0x000000063b077291 */ /* 0x000fe2000f8e183f */
[----:B---3--:R-:W-:-:S13]  /*25c0*/  R2UR UR8, R0 ;  /* 0x00000000000872ca */ /* 0x008fda00000e0000 */
[----:B------:R-:W-:-:S05]  /*25d0*/  IMAD.U32 R0, RZ, RZ, UR8 ;  /* 0x00000008ff007e24 */ /* 0x000fca000f8e00ff */
[----:B------:R-:W-:-:S04]  /*25e0*/  SHF.L.U32 R0, R0, 0x1f, RZ ;  /* 0x0000001f00007819 */ /* 0x000fc800000006ff */
[----:B------:R0:W1:Y:S01]  /*25f0*/  SYNCS.PHASECHK.TRANS64.TRYWAIT P0, [UR7], R0 ;  /* 0x00000000ff0075a7 */ /* 0x0000620008000147 */
[----:B------:R-:W-:Y:S05]  /*2600*/  @!P1 BRA `(.L_x_20) ;  /* 0x0000000000049947 */ /* 0x000fea0003800000 */
[----:B------:R-:W-:Y:S01]  /*2610*/  BPT.TRAP 0x1 ;  /* 0x000000040000795c */ /* 0x000fe20000300000 */
.L_x_20:
[----:B------:R3:W-:Y:S01]  /*2620*/  STL [R1+0x1f4], RZ ;  /* 0x0001f4ff01007387 */ /* 0x0007e20000100800 */
[----:B------:R-:W-:Y:S01]  /*2630*/  UMOV UR54, 0x1 ;  /* 0x0000000100367882 */ /* 0x000fe20000000000 */
[----:B-1----:R-:W-:Y:S05]  /*2640*/  @P0 BRA `(.L_x_21) ;  /* 0x0000000000080947 */ /* 0x002fea0003800000 */
[----:B------:R-:W1:Y:S02]  /*2650*/  SYNCS.PHASECHK.TRANS64.TRYWAIT P0, [UR7], R0 ;  /* 0x00000000ff0075a7 */ /* 0x000e640008000147 */
[----:B-1----:R-:W-:Y:S05]  /*2660*/  @!P0 BRA `(.L_x_22) ;  /* 0x0000016000608947 */ /* 0x002fea0003800000 */
.L_x_21:
[----:B------:R4:W-:Y:S01]  /*2670*/  STL [R1+0x1f0], RZ ;  /* 0x0001f0ff01007387 */ /* 0x0009e20000100800 */
[----:B------:R-:W-:Y:S01]  /*2680*/  UIADD3 UR7, UR6, 0x20200, URZ ;  /* 0x0002020006077890 */ /* 0x000fe2000fffe03f */
[----:B------:R-:W-:Y:S01]  /*2690*/  WARPGROUP.ARRIVE ;  /* 0x00000000000079c5 */ /* 0x000fe20000000000 */
[----:B------:R-:W-:Y:S01]  /*26a0*/  ULOP3.LUT UR12, UR56, 0x10000, URZ, 0xfc, !UPT ;  /* 0x00010000380c7892 */ /* 0x000fe2000f8efc3f */
[----:B------:R4:W-:Y:S01]  /*26b0*/  STL [R1+0x1ec], RZ ;  /* 0x0001ecff01007387 */ /* 0x0009e20000100800 */
[----:B------:R-:W-:Y:S01]  /*26c0*/  USHF.R.U32.HI UR7, URZ, 0x4, UR7 ;  /* 0x000000043f077899 */ /* 0x000fe20008011607 */
[----:B01----:R-:W-:Y:S01]  /*26d0*/  IMAD.MOV.U32 R0, RZ, RZ, RZ ;  /* 0x000000ffff007224 */ /* 0x003fe200078e00ff */
[----:B------:R-:W-:Y:S01]  /*26e0*/  ULEA UR12, UR59, UR12, 0x9 ;  /* 0x0000000c3b0c7291 */ /* 0x000fe2000f8e483f */
[----:B------:R4:W-:Y:S01]  /*26f0*/  STL [R1+0x1e8], RZ ;  /* 0x0001e8ff01007387 */ /* 0x0009e20000100800 */
[----:B------:R-:W-:Y:S01]  /*2700*/  ULOP3.LUT UR7, UR7, 0x3fff, URZ, 0xc0, !UPT ;  /* 0x00003fff07077892 */ /* 0x000fe2000f8ec03f */
[----:B------:R-:W-:Y:S01]  /*2710*/  CS2R R2, SRZ ;  /* 0x0000000000027805 */ /* 0x000fe2000001ff00 */
[----:B------:R-:W-:Y:S01]  /*2720*/  UMOV UR13, 0xc0000010 ;  /* 0xc0000010000d7882 */ /* 0x000fe20000000000 */
[----:B------:R4:W-:Y:S01]  /*2730*/  STL [R1+0x1e4], RZ ;  /* 0x0001e4ff01007387 */ /* 0x0009e20000100800 */
[----:B------:R-:W-:Y:S01]  /*2740*/  ULOP3.LUT UR7, UR7, 0x10000, URZ, 0xfc, !UPT ;  /* 0x0001000007077892 */ /* 0x000fe2000f8efc3f */
[----:B------:R-:W-:Y:S01]  /*2750*/  CS2R R4, SRZ ;  /* 0x0000000000047805 */ /* 0x000fe2000001ff00 */
[----:B------:R-:W-:Y:S01]  /*2760*/  UMOV UR15, 0xc0000010 ;  /* 0xc0000010000f7882 */ /* 0x000fe20000000000 */
[----:B------:R4:W-:Y:S01]  /*2770*/  STL [R1+0x1e0], RZ ;  /* 0x0001e0ff01007387 */ /* 0x0009e20000100800 */
[----:B------:R-:W-:Y:S01]  /*2780*/  UIMAD UR14, UR59, 0x160, UR7 ;  /* 0x000001603b0e78a4 */ /* 0x000fe2000f8e0207 */
[----:B------:R-:W-:Y:S01]  /*2790*/  CS2R R6, SRZ ;  /* 0x0000000000067805 */ /* 0x000fe2000001ff00 */
[----:B------:R-:W-:Y:S01]  /*27a0*/  UMOV UR48, UR12 ;  /* 0x0000000c00307c82 */ /* 0x000fe20008000000 */
[----:B------:R4:W-:Y:S01]  /*27b0*/  STL [R1+0x1dc], RZ ;  /* 0x0001dcff01007387 */ /* 0x0009e20000100800 */
[----:B------:R-:W-:Y:S01]  /*27c0*/  UIADD3 UR50, UR14, 0x20, URZ ;  /* 0x000000200e327890 */ /* 0x000fe2000fffe03f */
[----:B------:R-:W-:Y:S01]  /*27d0*/  CS2R R8, SRZ ;  /* 0x0000000000087805 */ /* 0x000fe2000001ff00 */
[----:B------:R-:W-:Y:S01]  /*27e0*/  UIADD3 UR46, UR14, 0x40, URZ ;  /* 0x000000400e2e7890 */ /* 0x000fe2000fffe03f */
[----:B------:R4:W-:Y:S01]  /*27f0*/  STL [R1+0x1d8], RZ ;  /* 0x0001d8ff01007387 */ /* 0x0009e20000100800 */
[----:B------:R-:W-:-:S02]  /*2800*/  UIADD3 UR10, UR14, 0x60, URZ ;  /* 0x000000600e0a7890 */ /* 0x000fc4000fffe03f */
[----:B------:R-:W-:Y:S01]  /*2810*/  QGMMA.64x16x32.F32.E4M3.E4M3 R192, gdesc[UR12], RZ, !UPT ;  /* 0x002000000cc079f3 */ /* 0x000fe2000c7008ff */
[----:B------:R-:W-:Y:S01]  /*2820*/  UIADD3 UR26, UR14, 0x80, URZ ;  /* 0x000000800e1a7890 */ /* 0x000fe2000fffe03f */
[----:B------:R4:W-:Y:S01]  /*2830*/  STL [R1+0x1d4], RZ ;  /* 0x0001d4ff01007387 */ /* 0x0009e20000100800 */
[----:B------:R-:W-:Y:S01]  /*2840*/  UIADD3 UR18, UR14, 0xa0, URZ ;  /* 0x000000a00e127890 */ /* 0x000fe2000fffe03f */
[----:B------:R-:W-:Y:S01]  /*2850*/  CS2R R10, SRZ ;  /* 0x00000000000a7805 */ /* 0x000fe2000001ff00 */
[----:B------:R-:W-:Y:S01]  /*2860*/  UIADD3 UR22, UR14, 0xc0, URZ ;  /* 0x000000c00e167890 */ /* 0x000fe2000fffe03f */
[----:B------:R4:W-:Y:S01]  /*2870*/  STL [R1+0x1d0], RZ ;  /* 0x0001d0ff01007387 */ /* 0x0009e20000100800 */
[----:B------:R-:W-:Y:S01]  /*2880*/  UIADD3 UR30, UR14, 0xe0, URZ ;  /* 0x000000e00e1e7890 */ /* 0x000fe2000fffe03f */
[----:B------:R-:W-:Y:S01]  /*2890*/  CS2R R12, SRZ ;  /* 0x00000000000c7805 */ /* 0x000fe2000001ff00 */
[----:B------:R-:W-:Y:S01]  /*28a0*/  UMOV UR49, UR13 ;  /* 0x0000000d00317c82 */ /* 0x000fe20008000000 */
[----:B------:R4:W-:Y:S01]  /*28b0*/  STL [R1+0x1cc], RZ ;  /* 0x0001ccff01007387 */ /* 0x0009e20000100800 */
[----:B------:R-:W-:Y:S01]  /*28c0*/  UMOV UR51, 0xc0000010 ;  /* 0xc000001000337882 */ /* 0x000fe20000000000 */
[----:B------:R-:W-:Y:S01]  /*28d0*/  UIADD3 UR34, UR14, 0x100, URZ ;  /* 0x000001000e227890 */ /* 0x000fe2000fffe03f */
[----:B------:R-:W-:Y:S01]  /*28e0*/  QGMMA.64x16x32.F32.E4M3.E4M3 R176, gdesc[UR48], RZ, !UPT ;  /* 0x0020000030b079f3 */ /* 0x000fe2000c7008ff */
[----:B------:R4:W-:Y:S01]  /*28f0*/  STL [R1+0x1c8], RZ ;  /* 0x0001c8ff01007387 */ /* 0x0009e20000100800 */
[----:B------:R-:W-:Y:S01]  /*2900*/  UMOV UR44, UR12 ;  /* 0x0000000c002c7c82 */ /* 0x000fe20008000000 */
[----:B------:R-:W-:Y:S01]  /*2910*/  UMOV UR45, UR13 ;  /* 0x0000000d002d7c82 */ /* 0x000fe20008000000 */
[----:B------:R-:W-:Y:S01]  /*2920*/  UMOV UR47, 0xc0000010 ;  /* 0xc0000010002f7882 */ /* 0x000fe20000000000 */
[----:B------:R4:W-:Y:S01]  /*2930*/  STL [R1+0x1c4], RZ ;  /* 0x0001c4ff01007387 */ /* 0x0009e20000100800 */
[----:B------:R-:W-:Y:S01]  /*2940*/  UIADD3 UR38, UR14, 0x120, URZ ;  /* 0x000001200e267890 */ /* 0x000fe2000fffe03f */
[----:B------:R-:W-:Y:S01]  /*2950*/  QGMMA.64x16x32.F32.E4M3.E4M3 R160, gdesc[UR44], RZ, !UPT ;  /* 0x002000002ca079f3 */ /* 0x000fe2000c7008ff */
[----:B------:R-:W-:Y:S01]  /*2960*/  UMOV UR8, UR12 ;  /* 0x0000000c00087c82 */ /* 0x000fe20008000000 */
[----:B------:R4:W-:Y:S01]  /*2970*/  STL [R1+0x1c0], RZ ;  /* 0x0001c0ff01007387 */ /* 0x0009e20000100800 */
[----:B------:R-:W-:Y:S01]  /*2980*/  UMOV UR9, UR13 ;  /* 0x0000000d00097c82 */ /* 0x000fe20008000000 */
[----:B------:R-:W-:Y:S01]  /*2990*/  UMOV UR11, 0xc0000010 ;  /* 0xc0000010000b7882 */ /* 0x000fe20000000000 */
[----:B------:R-:W-:Y:S01]  /*29a0*/  UIADD3 UR42, UR14, 0x140, URZ ;  /* 0x000001400e2a7890 */ /* 0x000fe2000fffe03f */
[----:B------:R4:W-:Y:S01]  /*29b0*/  STL [R1+0x1bc], RZ ;  /* 0x0001bcff01007387 */ /* 0x0009e20000100800 */
[----:B------:R-:W-:Y:S01]  /*29c0*/  UMOV UR24, UR12 ;  /* 0x0000000c00187c82 */ /* 0x000fe20008000000 */
[----:B------:R-:W-:Y:S01]  /*29d0*/  UMOV UR25, UR13 ;  /* 0x0000000d00197c82 */ /* 0x000fe20008000000 */
[----:B------:R-:W-:Y:S01]  /*29e0*/  UMOV UR27, 0xc0000010 ;  /* 0xc0000010001b7882 */ /* 0x000fe20000000000 */
[----:B------:R4:W-:Y:S01]  /*29f0*/  STL [R1+0x1b8], RZ ;  /* 0x0001b8ff01007387 */ /* 0x0009e20000100800 */
[----:B------:R-:W-:Y:S01]  /*2a00*/  QGMMA.64x16x32.F32.E4M3.E4M3 R144, gdesc[UR8], RZ, !UPT ;  /* 0x00200000089079f3 */ /* 0x000fe2000c7008ff */
[----:B------:R-:W-:Y:S01]  /*2a10*/  UMOV UR16, UR12 ;  /* 0x0000000c00107c82 */ /* 0x000fe20008000000 */
[----:B------:R-:W-:Y:S01]  /*2a20*/  UMOV UR17, UR13 ;  /* 0x0000000d00117c82 */ /* 0x000fe20008000000 */
[----:B------:R4:W-:Y:S01]  /*2a30*/  STL [R1+0x1b4], RZ ;  /* 0x0001b4ff01007387 */ /* 0x0009e20000100800 */
[----:B------:R-:W-:Y:S01]  /*2a40*/  UMOV UR19, 0xc0000010 ;  /* 0xc000001000137882 */ /* 0x000fe20000000000 */
[----:B------:R-:W-:Y:S01]  /*2a50*/  QGMMA.64x16x32.F32.E4M3.E4M3 R128, gdesc[UR24], RZ, !UPT ;  /* 0x00200000188079f3 */ /* 0x000fe2000c7008ff */
[----:B------:R-:W-:Y:S01]  /*2a60*/  UMOV UR20, UR12 ;  /* 0x0000000c00147c82 */ /* 0x000fe20008000000 */
[----:B------:R4:W-:Y:S01]  /*2a70*/  STL [R1+0x1b0], RZ ;  /* 0x0001b0ff01007387 */ /* 0x0009e20000100800 */
[----:B------:R-:W-:Y:S01]  /*2a80*/  UMOV UR21, UR13 ;  /* 0x0000000d00157c82 */ /* 0x000fe20008000000 */
[----:B------:R-:W-:Y:S01]  /*2a90*/  UMOV UR23, 0xc0000010 ;  /* 0xc000001000177882 */ /* 0x000fe20000000000 */
[----:B------:R-:W-:Y:S01]  /*2aa0*/  UIADD3 UR7, UR12, 0x100, URZ ;  /* 0x000001000c077890 */ /* 0x000fe2000fffe03f */
        /* <DEDUP_REMOVED lines=11> */
[----:B------:R-:W-:Y:S01]  /*2b60*/  QGMMA.64x16x32.F32.E4M3.E4M3 R80, gdesc[UR28], RZ, !UPT ;  /* 0x002000001c5079f3 */ /* 0x000fe2000c7008ff */
        /* <DEDUP_REMOVED lines=11> */
[----:B------:R-:W-:Y:S01]  /*2c20*/  CS2R R14, SRZ ;  /* 0x00000000000e7805 */ /* 0x000fe2000001ff00 */
[----:B------:R4:W-:Y:S01]  /*2c30*/  STL [R1+0x194], RZ ;  /* 0x000194ff01007387 */ /* 0x0009e20000100800 */
[----:B------:R-:W-:Y:S01]  /*2c40*/  CS2R R16, SRZ ;  /* 0x0000000000107805 */ /* 0x000fe2000001ff00 */
[----:B------:R-:W-:Y:S01]  /*2c50*/  QGMMA.64x16x32.F32.E4M3.E4M3 R32, gdesc[UR40], RZ, !UPT ;  /* 0x00200000282079f3 */ /* 0x000fe2000c7008ff */
[----:B------:R-:W-:Y:S01]  /*2c60*/  UMOV UR40, UR7 ;  /* 0x0000000700287c82 */ /* 0x000fe20008000000 */
[----:B------:R4:W-:Y:S01]  /*2c70*/  STL [R1+0x190], RZ ;  /* 0x000190ff01007387 */ /* 0x0009e20000100800 */
[----:B------:R-:W-:Y:S01]  /*2c80*/  UMOV UR41, 0xc0000010 ;  /* 0xc000001000297882 */ /* 0x000fe20000000000 */
[----:B------:R-:W-:Y:S01]  /*2c90*/  UMOV UR36, UR40 ;  /* 0x0000002800247c82 */ /* 0x000fe20008000000 */
[----:B------:R-:W-:Y:S01]  /*2ca0*/  UMOV UR37, UR41 ;  /* 0x0000002900257c82 */ /* 0x000fe20008000000 */
[----:B------:R4:W-:Y:S01]  /*2cb0*/  STL [R1+0x18c], RZ ;  /* 0x00018cff01007387 */ /* 0x0009e20000100800 */
[----:B------:R-:W-:Y:S01]  /*2cc0*/  QGMMA.64x16x32.F32.E4M3.E4M3 R24, gdesc[UR40], RZ, !UPT ;  /* 0x00200000281879f3 */ /* 0x000fe2000c7008ff */
        /* <DEDUP_REMOVED lines=11> */
[----:B------:R-:W-:Y:S01]  /*2d80*/  ULDC UR7, c[0x0][0x50c] ;  /* 0x0001430000077ab9 */ /* 0x000fe20000000800 */
[----:B------:R-:W-:Y:S01]  /*2d90*/  QGMMA.64x16x32.F32.E4M3.E4M3 R72, gdesc[UR28], RZ, !UPT ;  /* 0x002000001c4879f3 */ /* 0x000fe2000c7008ff */
[----:B------:R-:W-:Y:S01]  /*2da0*/  UMOV UR16, UR40 ;  /* 0x0000002800107c82 */ /* 0x000fe20008000000 */
[----:B------:R4:W-:Y:S01]  /*2db0*/  STL [R1+0x17c], RZ ;  /* 0x00017cff01007387 */ /* 0x0009e20000100800 */
[----:B------:R-:W-:Y:S01]  /*2dc0*/  UMOV UR17, UR41 ;  /* 0x0000002900117c82 */ /* 0x000fe20008000000 */
[----:B------:R-:W-:Y:S01]  /*2dd0*/  QGMMA.64x16x32.F32.E4M3.E4M3 R88, gdesc[UR20], RZ, !UPT ;  /* 0x00200000145879f3 */ /* 0x000fe2000c7008ff */
[----:B------:R-:W-:Y:S01]  /*2de0*/  UMOV UR24, UR40 ;  /* 0x0000002800187c82 */ /* 0x000fe20008000000 */
[----:B------:R4:W-:Y:S01]  /*2df0*/  STL [R1+0x178], RZ ;  /* 0x000178ff01007387 */ /* 0x0009e20000100800 */
[----:B------:R-:W-:Y:S01]  /*2e00*/  UMOV UR25, UR41 ;  /* 0x0000002900197c82 */ /* 0x000fe20008000000 */
[----:B------:R-:W-:Y:S01]  /*2e10*/  UISETP.NE.AND UP0, UPT, UR7, 0x1, UPT ;  /* 0x000000010700788c */ /* 0x000fe2000bf05270 */
[----:B------:R-:W-:Y:S01]  /*2e20*/  QGMMA.64x16x32.F32.E4M3.E4M3 R104, gdesc[UR16], RZ, !UPT ;  /* 0x00200000106879f3 */ /* 0x000fe2000c7008ff */
[----:B------:R4:W-:Y:S01]  /*2e30*/  STL [R1+0x174], RZ ;  /* 0x000174ff01007387 */ /* 0x0009e20000100800 */
[----:B------:R-:W-:Y:S01]  /*2e40*/  UMOV UR8, UR40 ;  /* 0x0000002800087c82 */ /* 0x000fe20008000000 */
[----:B------:R-:W-:Y:S01]  /*2e50*/  UMOV UR9, UR41 ;  /* 0x0000002900097c82 */ /* 0x000fe20008000000 */
[----:B------:R-:W-:Y:S01]  /*2e60*/  QGMMA.64x16x32.F32.E4M3.E4M3 R120, gdesc[UR24], RZ, !UPT ;  /* 0x00200000187879f3 */ /* 0x000fe2000c7008ff */
[----:B------:R4:W-:Y:S01]  /*2e70*/  STL [R1+0x170], RZ ;  /* 0x000170ff01007387 */ /* 0x0009e20000100800 */
[----:B------:R-:W-:Y:S01]  /*2e80*/  UMOV UR44, UR40 ;  /* 0x00000028002c7c82 */ /* 0x000fe20008000000 */
[----:B------:R-:W-:Y:S01]  /*2e90*/  UMOV UR45, UR41 ;  /* 0x00000029002d7c82 */ /* 0x000fe20008000000 */
[----:B------:R-:W-:Y:S01]  /*2ea0*/  QGMMA.64x16x32.F32.E4M3.E4M3 R136, gdesc[UR8], RZ, !UPT ;  /* 0x00200000088879f3 */ /* 0x000fe2000c7008ff */
[----:B------:R4:W-:Y:S01]  /*2eb0*/  STL [R1+0x16c], RZ ;  /* 0x00016cff01007387 */ /* 0x0009e20000100800 */
[----:B------:R-:W-:Y:S01]  /*2ec0*/  USEL UR8, URZ, 0x1, UP0 ;  /* 0x000000013f087887 */ /* 0x000fe20008000000 */
[----:B------:R-:W-:Y:S01]  /*2ed0*/  CS2R R18, SRZ ;  /* 0x0000000000127805 */ /* 0x000fe2000001ff00 */
[----:B------:R-:W-:Y:S01]  /*2ee0*/  UMOV UR48, UR40 ;  /* 0x0000002800307c82 */ /* 0x000fe20008000000 */
[----:B------:R4:W-:Y:S01]  /*2ef0*/  STL [R1+0x168], RZ ;  /* 0x000168ff01007387 */ /* 0x0009e20000100800 */
[----:B------:R-:W-:Y:S01]  /*2f00*/  UMOV UR49, UR41 ;  /* 0x0000002900317c82 */ /* 0x000fe20008000000 */
[----:B------:R-:W-:Y:S01]  /*2f10*/  QGMMA.64x16x32.F32.E4M3.E4M3 R152, gdesc[UR44], RZ, !UPT ;  /* 0x002000002c9879f3 */ /* 0x000fe2000c7008ff */
[----:B------:R-:W-:Y:S01]  /*2f20*/  ISETP.NE.AND P0, PT, RZ, UR8, PT ;  /* 0x00000008ff007c0c */ /* 0x000fe2000bf05270 */
[----:B------:R4:W-:Y:S01]  /*2f30*/  STL [R1+0x164], RZ ;  /* 0x000164ff01007387 */ /* 0x0009e20000100800 */
[----:B------:R-:W-:Y:S01]  /*2f40*/  UMOV UR12, UR40 ;  /* 0x00000028000c7c82 */ /* 0x000fe20008000000 */
[----:B------:R-:W-:Y:S01]  /*2f50*/  UMOV UR13, UR41 ;  /* 0x00000029000d7c82 */ /* 0x000fe20008000000 */
[----:B------:R-:W-:Y:S01]  /*2f60*/  QGMMA.64x16x32.F32.E4M3.E4M3 R168, gdesc[UR48], RZ, !UPT ;  /* 0x0020000030a879f3 */ /* 0x000fe2000c7008ff */
[----:B------:R4:W-:Y:S01]  /*2f70*/  STL [R1+0x160], RZ ;  /* 0x000160ff01007387 */ /* 0x0009e20000100800 */
[----:B------:R-:W-:-:S02]  /*2f80*/  CS2R R20, SRZ ;  /* 0x0000000000147805 */ /* 0x000fc4000001ff00 */
[----:B------:R-:W-:Y:S01]  /*2f90*/  CS2R R22, SRZ ;  /* 0x0000000000167805 */ /* 0x000fe2000001ff00 */
[----:B------:R-:W-:Y:S01]  /*2fa0*/  QGMMA.64x16x32.F32.E4M3.E4M3 R184, gdesc[UR12], RZ, !UPT, gsb0 ;  /* 0x002000000cb879f3 */ /* 0x000fe2000c0008ff */
[----:B------:R4:W-:Y:S01]  /*2fb0*/  STL [R1+0x15c], RZ ;  /* 0x00015cff01007387 */ /* 0x0009e20000100800 */
[----:B------:R-:W-:Y:S02]  /*2fc0*/  CS2R R200, SRZ ;  /* 0x0000000000c87805 */ /* 0x000fe4000001ff00 */
[----:B------:R-:W-:Y:S02]  /*2fd0*/  CS2R R202, SRZ ;  /* 0x0000000000ca7805 */ /* 0x000fe4000001ff00 */
[----:B------:R-:W-:Y:S01]  /*2fe0*/  CS2R R204, SRZ ;  /* 0x0000000000cc7805 */ /* 0x000fe2000001ff00 */
[----:B------:R4:W-:Y:S01]  /*2ff0*/  STL [R1+0x158], RZ ;  /* 0x000158ff01007387 */ /* 0x0009e20000100800 */
[----:B------:R-:W-:Y:S02]  /*3000*/  CS2R R206, SRZ ;  /* 0x0000000000ce7805 */ /* 0x000fe4000001ff00 */
[----:B------:R-:W-:-:S02]  /*3010*/  CS2R R208, SRZ ;  /* 0x0000000000d07805 */ /* 0x000fc4000001ff00 */
[----:B------:R-:W-:Y:S01]  /*3020*/  CS2R R210, SRZ ;  /* 0x0000000000d27805 */ /* 0x000fe2000001ff00 */
        /* <DEDUP_REMOVED lines=9> */
[----:B------:R-:W-:Y:S01]  /*30c0*/  CS2R R224, SRZ ;  /* 0x0000000000e07805 */ /* 0x000fe2000001ff00 */
[----:B------:R-:W-:Y:S02]  /*30d0*/  IMAD.MOV.U32 R226, RZ, RZ, RZ ;  /* 0x000000ffffe27224 */ /* 0x000fe400078e00ff */
        /* <DEDUP_REMOVED lines=84> */
[----:B------:R-:W-:Y:S02]  /*3620*/  WARPGROUP.DEPBAR.LE gsb0, 0x0 ;  /* 0x00008000000079c5 */ /* 0x000fe40000010000 */
[----:B------:R-:W-:-:S01]  /*3630*/  FADD R227, RZ, R146 ;  /* 0x00000092ffe37221 */ /* 0x000fc20000000000 */
[----:B------:R-:W-:Y:S01]  /*3640*/  FADD R226, RZ, R192 ;  /* 0x000000c0ffe27221 */ /* 0x000fe20000000000 */
[----:B------:R-:W-:-:S01]  /*3650*/  FADD R225, RZ, R193 ;  /* 0x000000c1ffe17221 */ /* 0x000fc20000000000 */
[----:B------:R-:W-:Y:S01]  /*3660*/  FADD R224, RZ, R194 ;  /* 0x000000c2ffe07221 */ /* 0x000fe20000000000 */
[----:B------:R-:W-:-:S01]  /*3670*/  FADD R223, RZ, R195 ;  /* 0x000000c3ffdf7221 */ /* 0x000fc20000000000 */
[----:B------:R0:W-:Y:S01]  /*3680*/  STL [R1], R227 ;  /* 0x000000e301007387 */ /* 0x0001e20000100800 */
[----:B------:R-:W-:-:S01]  /*3690*/  FADD R222, RZ, R196 ;  /* 0x000000c4ffde7221 */ /* 0x000fc20000000000 */
[----:B------:R-:W-:Y:S01]  /*36a0*/  FADD R221, RZ, R197 ;  /* 0x000000c5ffdd7221 */ /* 0x000fe20000000000 */
[----:B------:R-:W-:-:S01]  /*36b0*/  FADD R220, RZ, R198 ;  /* 0x000000c6ffdc7221 */ /* 0x000fc20000000000 */
[----:B------:R-:W-:Y:S01]  /*36c0*/  FADD R219, RZ, R199 ;  /* 0x000000c7ffdb7221 */ /* 0x000fe20000000000 */
[----:B------:R-:W-:-:S01]  /*36d0*/  FADD R218, RZ, R184 ;  /* 0x000000b8ffda7221 */ /* 0x000fc20000000000 */
[----:B------:R-:W-:Y:S01]  /*36e0*/  FADD R217, RZ, R185 ;  /* 0x000000b9ffd97221 */ /* 0x000fe20000000000 */
[----:B------:R-:W-:-:S01]  /*36f0*/  FADD R216, RZ, R186 ;  /* 0x000000baffd87221 */ /* 0x000fc20000000000 */
[----:B------:R-:W-:Y:S01]  /*3700*/  FADD R215, RZ, R187 ;  /* 0x000000bbffd77221 */ /* 0x000fe20000000000 */
[----:B------:R-:W-:-:S01]  /*3710*/  FADD R214, RZ, R188 ;  /* 0x000000bcffd67221 */ /* 0x000fc20000000000 */
[----:B0-----:R-:W-:Y:S01]  /*3720*/  FADD R227, RZ, R147 ;  /* 0x00000093ffe37221 */ /* 0x001fe20000000000 */
[----:B------:R-:W-:-:S01]  /*3730*/  FADD R213, RZ, R189 ;  /* 0x000000bdffd57221 */ /* 0x000fc20000000000 */
[----:B------:R-:W-:Y:S01]  /*3740*/  FADD R212, RZ, R190 ;  /* 0x000000beffd47221 */ /* 0x000fe20000000000 */
[----:B------:R-:W-:-:S01]  /*3750*/  FADD R211, RZ, R191 ;  /* 0x000000bfffd37221 */ /* 0x000fc20000000000 */
[----:B------:R-:W-:Y:S01]  /*3760*/  FADD R210, RZ, R176 ;  /* 0x000000b0ffd27221 */ /* 0x000fe20000000000 */
[----:B------:R0:W-:Y:S01]  /*3770*/  STL [R1+0x4], R227 ;  /* 0x000004e301007387 */ /* 0x0001e20000100800 */
        /* <DEDUP_REMOVED lines=37> */
[----:B------:R-:W-:Y:S01]  /*39d0*/  UMOV UR54, URZ ;  /* 0x0000003f00367c82 */ /* 0x000fe20008000000 */
[----:B0-----:R-:W-:-:S05]  /*39e0*/  FADD R227, RZ, R150 ;  /* 0x00000096ffe37221 */ /* 0x001fca0000000000 */
[----:B------:R0:W-:Y:S02]  /*39f0*/  STL [R1+0x10], R227 ;  /* 0x000010e301007387 */ /* 0x0001e40000100800 */
        /* <DEDUP_REMOVED lines=242> */
.L_x_23:
[----:B0-----:R-:W5:Y:S01]  /*4920*/  LDL R227, [R1+0x208] ;  /* 0x0002080001e37983 */ /* 0x001f620000100800 */
[----:B------:R-:W-:-:S04]  /*4930*/  UIADD3 UR7, UR59, 0x1, URZ ;  /* 0x000000013b077890 */ /* 0x000fc8000fffe03f */
[----:B------:R-:W-:-:S04]  /*4940*/  UISETP.NE.AND UP0, UPT, UR7, 0x10, UPT ;  /* 0x000000100700788c */ /* 0x000fc8000bf05270 */
[----:B------:R-:W-:Y:S02]  /*4950*/  USEL UR9, URZ, 0x1, UP0 ;  /* 0x000000013f097887 */ /* 0x000fe40008000000 */
[----:B------:R-:W-:Y:S01]  /*4960*/  USEL UR7, UR7, URZ, UP0 ;  /* 0x0000003f07077287 */ /* 0x000fe20008000000 */
[----:B-----5:R-:W-:-:S13]  /*4970*/  R2UR UR10, R227 ;  /* 0x00000000e30a72ca */ /* 0x020fda00000e0000 */
[----:B------:R-:W-:-:S06]  /*4980*/  ULOP3.LUT UR9, UR10, UR9, URZ, 0x3c, !UPT ;  /* 0x000000090a097292 */ /* 0x000fcc000f8e3c3f */
[----:B------:R-:W-:Y:S01]  /*4990*/  IMAD.U32 R227, RZ, RZ, UR9 ;  /* 0x00000009ffe37e24 */ /* 0x000fe2000f8e00ff */
[----:B------:R-:W-:-:S06]  /*49a0*/  UMOV UR9, 0x1 ;  /* 0x0000000100097882 */ /* 0x000fcc0000000000 */
.L_x_18:
[----:B------:R-:W-:-:S04]  /*49b0*/  UISETP.LT.AND UP0, UPT, UR60, 0x1, UPT ;  /* 0x000000013c00788c */ /* 0x000fc8000bf01270 */
[----:B------:R-:W-:-:S04]  /*49c0*/  USEL UR10, UR60, 0x1, UP0 ;  /* 0x000000013c0a7887 */ /* 0x000fc80008000000 */
[----:B------:R-:W-:-:S04]  /*49d0*/  UIADD3 UR10, UR60, -UR10, URZ ;  /* 0x8000000a3c0a7290 */ /* 0x000fc8000fffe03f */
[----:B------:R-:W-:-:S06]  /*49e0*/  UISETP.GE.AND UP0, UPT, UR10, 0x1, UPT ;  /* 0x000000010a00788c */ /* 0x000fcc000bf06270 */
[----:B------:R-:W-:-:S13]  /*49f0*/  PLOP3.LUT P0, PT, PT, PT, UP0, 0x80, 0x0 ;  /* 0x000000000000781c */ /* 0x000fda0003f0f008 */
[----:B------:R-:W-:Y:S05]  /*4a00*/  @!P0 BRA `(.L_x_24) ;  /* 0x0000002400a08947 */ /* 0x000fea0003800000 */
[----:B------:R-:W-:Y:S01]  /*4a10*/  IMAD.U32 R228, RZ, RZ, UR10 ;  /* 0x0000000affe47e24 */ /* 0x000fe2000f8e00ff */
[----:B------:R-:W-:-:S06]  /*4a20*/  UMOV UR55, UR59 ;  /* 0x0000003b00377c82 */ /* 0x000fcc0008000000 */
.L_x_32:
[----:B------:R-:W-:-:S06]  /*4a30*/  UISETP.NE.AND UP0, UPT, UR57, 0x3, UPT ;  /* 0x000000033900788c */ /* 0x000fcc000bf05270 */
[----:B------:R-:W-:-:S13]  /*4a40*/  PLOP3.LUT P1, PT, PT, PT, UP0, 0x80, 0x0 ;  /* 0x000000000000781c */ /* 0x000fda0003f2f008 */
[----:B-1---5:R-:W-:Y:S05]  /*4a50*/  @!P1 BRA `(.L_x_25) ;  /* 0x0000000000049947 */ /* 0x022fea0003800000 */
[----:B------:R-:W-:Y:S01]  /*4a60*/  BPT.TRAP 0x1 ;  /* 0x000000040000795c */ /* 0x000fe20000300000 */
.L_x_25:
[----:B------:R-:W0:Y:S01]  /*4a70*/  S2UR UR10, SR_CgaCtaId ;  /* 0x00000000000a79c3 */ /* 0x000e220000008800 */
[----:B------:R-:W-:Y:S01]  /*4a80*/  UMOV UR6, 0x400 ;  /* 0x0000040000067882 */ /* 0x000fe20000000000 */
[----:B------:R-:W-:Y:S01]  /*4a90*/  SHF.L.U32 R229, R227, 0x1f, RZ ;  /* 0x0000001fe3e57819 */ /* 0x000fe200000006ff */
[----:B0-----:R-:W-:-:S04]  /*4aa0*/  ULEA UR6, UR10, UR6, 0x18 ;  /* 0x000000060a067291 */ /* 0x001fc8000f8ec03f */
[----:B------:R-:W-:-:S09]  /*4ab0*/  ULEA UR10, UR7, UR6, 0x3 ;  /* 0x00000006070a7291 */ /* 0x000fd2000f8e183f */
[----:B------:R0:W1:Y:S01]  /*4ac0*/  SYNCS.PHASECHK.TRANS64.TRYWAIT P0, [UR10], R229 ;  /* 0x000000e5ff0075a7 */ /* 0x000062000800014a */
[----:B------:R-:W-:Y:S05]  /*4ad0*/  @!P1 BRA `(.L_x_26) ;  /* 0x0000000000049947 */ /* 0x000fea0003800000 */
[----:B------:R-:W-:Y:S01]  /*4ae0*/  BPT.TRAP 0x1 ;  /* 0x000000040000795c */ /* 0x000fe20000300000 */
.L_x_26:
[----:B-1----:R-:W-:Y:S05]  /*4af0*/  @P0 BRA `(.L_x_27) ;  /* 0x0000000000080947 */ /* 0x002fea0003800000 */
[----:B------:R-:W1:Y:S02]  /*4b00*/  SYNCS.PHASECHK.TRANS64.TRYWAIT P0, [UR10], R229 ;  /* 0x000000e5ff0075a7 */ /* 0x000e64000800014a */
[----:B-1----:R-:W-:Y:S05]  /*4b10*/  @!P0 BRA `(.L_x_28) ;  /* 0x0000013c004c8947 */ /* 0x002fea0003800000 */
.L_x_27:
[----:B------:R-:W-:Y:S01]  /*4b20*/  UIADD3 UR11, UR6, 0x20200, URZ ;  /* 0x00020200060b7890 */ /* 0x000fe2000fffe03f */
[----:B------:R-:W-:Y:S01]  /*4b30*/  WARPGROUP.ARRIVE ;  /* 0x00000000000079c5 */ /* 0x000fe20000000000 */
[----:B------:R-:W-:Y:S02]  /*4b40*/  ULOP3.LUT UR10, UR56, 0x10000, URZ, 0xfc, !UPT ;  /* 0x00010000380a7892 */ /* 0x000fe4000f8efc3f */
[----:B------:R-:W-:Y:S02]  /*4b50*/  USHF.R.U32.HI UR11, URZ, 0x4, UR11 ;  /* 0x000000043f0b7899 */ /* 0x000fe4000801160b */
[----:B------:R-:W-:Y:S02]  /*4b60*/  UISETP.NE.AND UP0, UPT, UR8, URZ, UPT ;  /* 0x0000003f0800728c */ /* 0x000fe4000bf05270 */
[----:B------:R-:W-:Y:S02]  /*4b70*/  ULOP3.LUT UR11, UR11, 0x3fff, URZ, 0xc0, !UPT ;  /* 0x00003fff0b0b7892 */ /* 0x000fe4000f8ec03f */
[----:B------:R-:W-:-:S02]  /*4b80*/  ULEA UR8, UR7, UR10, 0x9 ;  /* 0x0000000a07087291 */ /* 0x000fc4000f8e483f */
[----:B------:R-:W-:Y:S02]  /*4b90*/  ULOP3.LUT UR10, UR11, 0x10000, URZ, 0xfc, !UPT ;  /* 0x000100000b0a7892 */ /* 0x000fe4000f8efc3f */
[----:B------:R-:W-:Y:S02]  /*4ba0*/  USEL UR9, UR9, URZ, !UP0 ;  /* 0x0000003f09097287 */ /* 0x000fe4000c000000 */
[----:B------:R-:W-:Y:S02]  /*4bb0*/  UIMAD UR10, UR7, 0x160, UR10 ;  /* 0x00000160070a78a4 */ /* 0x000fe4000f8e020a */
[----:B------:R-:W-:Y:S02]  /*4bc0*/  UISETP.NE.U32.AND UP0, UPT, UR9, URZ, UPT ;  /* 0x0000003f0900728c */ /* 0x000fe4000bf05070 */
[----:B------:R-:W-:Y:S02]  /*4bd0*/  UIADD3 UR14, UR10, 0x20, URZ ;  /* 0x000000200a0e7890 */ /* 0x000fe4000fffe03f */
[----:B------:R-:W-:-:S02]  /*4be0*/  UIADD3 UR18, UR10, 0x40, URZ ;  /* 0x000000400a127890 */ /* 0x000fc4000fffe03f */
[----:B------:R-:W-:Y:S02]  /*4bf0*/  UIADD3 UR22, UR10, 0x60, URZ ;  /* 0x000000600a167890 */ /* 0x000fe4000fffe03f */
[----:B------:R-:W-:Y:S02]  /*4c00*/  UIADD3 UR26, UR10, 0x80, URZ ;  /* 0x000000800a1a7890 */ /* 0x000fe4000fffe03f */
[----:B------:R-:W-:Y:S01]  /*4c10*/  UIADD3 UR30, UR10, 0xa0, URZ ;  /* 0x000000a00a1e7890 */ /* 0x000fe2000fffe03f */
[----:B------:R-:W-:Y:S01]  /*4c20*/  UMOV UR9, 0xc0000010 ;  /* 0xc000001000097882 */ /* 0x000fe20000000000 */
[----:B------:R-:W-:Y:S01]  /*4c30*/  UIADD3 UR34, UR10, 0xc0, URZ ;  /* 0x000000c00a227890 */ /* 0x000fe2000fffe03f */
[----:B------:R-:W-:Y:S01]  /*4c40*/  UMOV UR11, 0xc0000010 ;  /* 0xc0000010000b7882 */ /* 0x000fe20000000000 */
[----:B------:R-:W-:Y:S02]  /*4c50*/  UIADD3 UR38, UR10, 0xe0, URZ ;  /* 0x000000e00a267890 */ /* 0x000fe4000fffe03f */
[----:B------:R-:W-:Y:S01]  /*4c60*/  QGMMA.64x16x32.F32.E4M3.E4M3 R192, gdesc[UR8], R192, UP0 ;  /* 0x0020000008c079f3 */ /* 0x000fe2000bf008c0 */
[----:B------:R-:W-:Y:S01]  /*4c70*/  UMOV UR12, UR8 ;  /* 0x00000008000c7c82 */ /* 0x000fe20008000000 */
[----:B------:R-:W-:Y:S01]  /*4c80*/  UMOV UR13, UR9 ;  /* 0x00000009000d7c82 */ /* 0x000fe20008000000 */
[----:B------:R-:W-:Y:S01]  /*4c90*/  UMOV UR15, 0xc0000010 ;  /* 0xc0000010000f7882 */ /* 0x000fe20000000000 */
[----:B------:R-:W-:Y:S01]  /*4ca0*/  UIADD3 UR42, UR10, 0x100, URZ ;  /* 0x000001000a2a7890 */ /* 0x000fe2000fffe03f */
        /* <DEDUP_REMOVED lines=14> */
[----:B------:R-:W-:Y:S01]  /*4d90*/  UMOV UR28, UR8 ;  /* 0x00000008001c7c82 */ /* 0x000fe20008000000 */
[----:B------:R-:W-:Y:S01]  /*4da0*/  UMOV UR29, UR9 ;  /* 0x00000009001d7c82 */ /* 0x000fe20008000000 */
[----:B------:R-:W-:Y:S01]  /*4db0*/  UMOV UR31, 0xc0000010 ;  /* 0xc0000010001f7882 */ /* 0x000fe20000000000 */
[----:B------:R-:W-:Y:S01]  /*4dc0*/  UMOV UR32, UR8 ;  /* 0x0000000800207c82 */ /* 0x000fe20008000000 */
[----:B------:R-:W-:Y:S01]  /*4dd0*/  UMOV UR33, UR9 ;  /* 0x0000000900217c82 */ /* 0x000fe20008000000 */
[----:B------:R-:W-:Y:S01]  /*4de0*/  QGMMA.64x16x32.F32.E4M3.E4M3 R128, gdesc[UR24], R128, UP0 ;  /* 0x00200000188079f3 */ /* 0x000fe2000bf00880 */
[----:B------:R-:W-:Y:S01]  /*4df0*/  UMOV UR35, 0xc0000010 ;  /* 0xc000001000237882 */ /* 0x000fe20000000000 */
[----:B------:R-:W-:-:S02]  /*4e00*/  UIADD3 UR12, UR8, 0x100, URZ ;  /* 0x00000100080c7890 */ /* 0x000fc4000fffe03f */
[----:B------:R-:W-:Y:S01]  /*4e10*/  UMOV UR36, UR8 ;  /* 0x0000000800247c82 */ /* 0x000fe20008000000 */
[----:B------:R-:W-:Y:S01]  /*4e20*/  UMOV UR37, UR9 ;  /* 0x0000000900257c82 */ /* 0x000fe20008000000 */
[----:B------:R-:W-:Y:S01]  /*4e30*/  QGMMA.64x16x32.F32.E4M3.E4M3 R112, gdesc[UR28], R112, UP0 ;  /* 0x002000001c7079f3 */ /* 0x000fe2000bf00870 */
[----:B------:R-:W-:Y:S01]  /*4e40*/  UMOV UR39, 0xc0000010 ;  /* 0xc000001000277882 */ /* 0x000fe20000000000 */
        /* <DEDUP_REMOVED lines=12> */
[----:B------:R-:W-:-:S02]  /*4f10*/  UIADD3 UR54, UR54, 0x1, URZ ;  /* 0x0000000136367890 */ /* 0x000fc4000fffe03f */
[----:B------:R-:W-:Y:S04]  /*4f20*/  QGMMA.64x16x32.F32.E4M3.E4M3 R48, gdesc[UR44], R48, UP0 ;  /* 0x002000002c3079f3 */ /* 0x000fe8000bf00830 */
[----:B------:R-:W-:Y:S01]  /*4f30*/  QGMMA.64x16x32.F32.E4M3.E4M3 R32, gdesc[UR48], R32, UP0 ;  /* 0x00200000302079f3 */ /* 0x000fe2000bf00820 */
[----:B------:R-:W-:Y:S01]  /*4f40*/  UMOV UR48, UR12 ;  /* 0x0000000c00307c82 */ /* 0x000fe20008000000 */
[----:B------:R-:W-:Y:S01]  /*4f50*/  UMOV UR49, 0xc0000010 ;  /* 0xc000001000317882 */ /* 0x000fe20000000000 */
[----:B------:R-:W-:Y:S01]  /*4f60*/  UMOV UR44, UR48 ;  /* 0x00000030002c7c82 */ /* 0x000fe20008000000 */
[----:B------:R-:W-:Y:S01]  /*4f70*/  UMOV UR45, UR49 ;  /* 0x00000031002d7c82 */ /* 0x000fe20008000000 */
[----:B------:R-:W-:Y:S01]  /*4f80*/  QGMMA.64x16x32.F32.E4M3.E4M3 R24, gdesc[UR48], R24, UP0 ;  /* 0x00200000301879f3 */ /* 0x000fe2000bf00818 */
[----:B------:R-:W-:Y:S01]  /*4f90*/  UMOV UR40, UR48 ;  /* 0x0000003000287c82 */ /* 0x000fe20008000000 */
        /* <DEDUP_REMOVED lines=23> */
[----:B------:R-:W-:-:S03]  /*5110*/  ULDC UR51, c[0x0][0x50c] ;  /* 0x0001430000337ab9 */ /* 0x000fc60000000800 */
[----:B------:R-:W-:Y:S04]  /*5120*/  QGMMA.64x16x32.F32.E4M3.E4M3 R136, gdesc[UR20], R136, UP0 ;  /* 0x00200000148879f3 */ /* 0x000fe8000bf00888 */
[----:B------:R-:W-:Y:S04]  /*5130*/  QGMMA.64x16x32.F32.E4M3.E4M3 R152, gdesc[UR16], R152, UP0 ;  /* 0x00200000109879f3 */ /* 0x000fe8000bf00898 */
[----:B------:R-:W-:Y:S04]  /*5140*/  QGMMA.64x16x32.F32.E4M3.E4M3 R168, gdesc[UR12], R168, UP0 ;  /* 0x002000000ca879f3 */ /* 0x000fe8000bf008a8 */
[----:B------:R-:W-:Y:S01]  /*5150*/  QGMMA.64x16x32.F32.E4M3.E4M3 R184, gdesc[UR8], R184, UP0, gsb0 ;  /* 0x0020000008b879f3 */ /* 0x000fe2000b8008b8 */
[----:B------:R-:W-:-:S04]  /*5160*/  UISETP.NE.AND UP0, UPT, UR54, UR51, UPT ;  /* 0x000000333600728c */ /* 0x000fc8000bf05270 */
[----:B------:R-:W-:-:S06]  /*5170*/  USEL UR8, URZ, 0x1, UP0 ;  /* 0x000000013f087887 */ /* 0x000fcc0008000000 */
[----:B------:R-:W-:Y:S01]  /*5180*/  ISETP.NE.AND P0, PT, RZ, UR8, PT ;  /* 0x00000008ff007c0c */ /* 0x000fe2000bf05270 */
[----:B------:R-:W-:-:S12]  /*5190*/  WARPGROUP.DEPBAR.LE gsb0, 0x1 ;  /* 0x00008000000079c5 */ /* 0x000fd80000010100 */
[----:B------:R-:W-:Y:S05]  /*51a0*/  @!P0 BRA `(.L_x_29) ;  /* 0x0000001c00408947 */ /* 0x000fea0003800000 */
[----:B------:R-:W-:Y:S02]  /*51b0*/  WARPGROUP.DEPBAR.LE gsb0, 0x0 ;  /* 0x00008000000079c5 */ /* 0x000fe40000010000 */
[----:B------:R-:W-:-:S01]  /*51c0*/  FADD R226, R192, R226 ;  /* 0x000000e2c0e27221 */ /* 0x000fc20000000000 */
[----:B------:R-:W-:Y:S01]  /*51d0*/  FADD R225, R193, R225 ;  /* 0x000000e1c1e17221 */ /* 0x000fe20000000000 */
[----:B------:R1:W-:Y:S01]  /*51e0*/  STL [R1+0x214], R227 ;  /* 0x000214e301007387 */ /* 0x0003e20000100800 */
[----:B------:R-:W-:-:S01]  /*51f0*/  FADD R224, R194, R224 ;  /* 0x000000e0c2e07221 */ /* 0x000fc20000000000 */
[----:B------:R-:W-:Y:S01]  /*5200*/  FADD R223, R195, R223 ;  /* 0x000000dfc3df7221 */ /* 0x000fe20000000000 */
[----:B------:R-:W-:-:S01]  /*5210*/  FADD R222, R196, R222 ;  /* 0x000000dec4de7221 */ /* 0x000fc20000000000 */
[----:B------:R-:W-:Y:S01]  /*5220*/  FADD R221, R197, R221 ;  /* 0x000000ddc5dd7221 */ /* 0x000fe20000000000 */
[----:B-1----:R-:W2:Y:S04]  /*5230*/  LDL.LU R227, [R1+0x18] ;  /* 0x0000180001e37983 */ /* 0x002ea80000300800 */
[----:B------:R1:W-:Y:S04]  /*5240*/  STL [R1+0x218], R226 ;  /* 0x000218e201007387 */ /* 0x0003e80000100800 */
[----:B-1----:R-:W3:Y:S04]  /*5250*/  LDL.LU R226, [R1+0x14] ;  /* 0x0000140001e27983 */ /* 0x002ee80000300800 */
[----:B------:R1:W-:Y:S04]  /*5260*/  STL [R1+0x21c], R225 ;  /* 0x00021ce101007387 */ /* 0x0003e80000100800 */
[----:B-1----:R-:W4:Y:S04]  /*5270*/  LDL.LU R225, [R1+0x10] ;  /* 0x0000100001e17983 */ /* 0x002f280000300800 */
[----:B------:R1:W-:Y:S04]  /*5280*/  STL [R1+0x220], R224 ;  /* 0x000220e001007387 */ /* 0x0003e80000100800 */
[----:B-1----:R-:W4:Y:S04]  /*5290*/  LDL.LU R224, [R1+0xc] ;  /* 0x00000c0001e07983 */ /* 0x002f280000300800 */
[----:B------:R1:W-:Y:S04]  /*52a0*/  STL [R1+0x224], R223 ;  /* 0x000224df01007387 */ /* 0x0003e80000100800 */
[----:B-1----:R-:W4:Y:S04]  /*52b0*/  LDL.LU R223, [R1+0x8] ;  /* 0x0000080001df7983 */ /* 0x002f280000300800 */
[----:B------:R1:W-:Y:S04]  /*52c0*/  STL [R1+0x228], R222 ;  /* 0x000228de01007387 */ /* 0x0003e80000100800 */
[----:B-1----:R-:W4:Y:S04]  /*52d0*/  LDL.LU R222, [R1+0x4] ;  /* 0x0000040001de7983 */ /* 0x002f280000300800 */
[----:B------:R1:W-:Y:S04]  /*52e0*/  STL [R1+0x22c], R221 ;  /* 0x00022cdd01007387 */ /* 0x0003e80000100800 */
[----:B-1----:R-:W4:Y:S01]  /*52f0*/  LDL.LU R221, [R1] ;  /* 0x0000000001dd7983 */ /* 0x002f220000300800 */
[----:B------:R-:W-:-:S01]  /*5300*/  FADD R220, R198, R220 ;  /* 0x000000dcc6dc7221 */ /* 0x000fc20000000000 */
[----:B------:R-:W-:Y:S01]  /*5310*/  FADD R219, R199, R219 ;  /* 0x000000dbc7db7221 */ /* 0x000fe20000000000 */
[----:B------:R-:W-:-:S01]  /*5320*/  FADD R218, R184, R218 ;  /* 0x000000dab8da7221 */ /* 0x000fc20000000000 */
[----:B------:R-:W-:Y:S01]  /*5330*/  FADD R217, R185, R217 ;  /* 0x000000d9b9d97221 */ /* 0x000fe20000000000 */
[----:B------:R-:W-:-:S01]  /*5340*/  FADD R216, R186, R216 ;  /* 0x000000d8bad87221 */ /* 0x000fc20000000000 */
[----:B------:R-:W-:Y:S01]  /*5350*/  STL [R1+0x230], R220 ;  /* 0x000230dc01007387 */ /* 0x000fe20000100800 */
        /* <DEDUP_REMOVED lines=47> */
[----:B-----5:R-:W-:Y:S01]  /*5650*/  FADD R0, R145, R0 ;  /* 0x0000000091007221 */ /* 0x020fe20000000000 */
[----:B--2---:R-:W-:-:S01]  /*5660*/  FADD R227, R136, R227 ;  /* 0x000000e388e37221 */ /* 0x004fc20000000000 */
[----:B---3--:R-:W-:Y:S01]  /*5670*/  FADD R226, R151, R226 ;  /* 0x000000e297e27221 */ /* 0x008fe20000000000 */
[----:B----4-:R-:W-:-:S01]  /*5680*/  FADD R225, R150, R225 ;  /* 0x000000e196e17221 */ /* 0x010fc20000000000 */
[----:B------:R-:W-:Y:S01]  /*5690*/  FADD R224, R149, R224 ;  /* 0x000000e095e07221 */ /* 0x000fe20000000000 */
[----:B------:R-:W-:-:S01]  /*56a0*/  FADD R223, R148, R223 ;  /* 0x000000df94df7221 */ /* 0x000fc20000000000 */
[----:B------:R-:W-:Y:S01]  /*56b0*/  FADD R222, R147, R222 ;  /* 0x000000de93de7221 */ /* 0x000fe20000000000 */
[----:B------:R-:W-:-:S05]  /*56c0*/  FADD R221, R146, R221 ;  /* 0x000000dd92dd7221 */ /* 0x000fca0000000000 */
[----:B------:R-:W-:Y:S04]  /*56d0*/  STL [R1], R221 ;  /* 0x000000dd01007387 */ /* 0x000fe80000100800 */
[----:B------:R-:W-:Y:S04]  /*56e0*/  STL [R1+0x4], R222 ;  /* 0x000004de01007387 */ /* 0x000fe80000100800 */
[----:B------:R-:W-:Y:S04]  /*56f0*/  STL [R1+0x8], R223 ;  /* 0x000008df01007387 */ /* 0x000fe80000100800 */
[----:B------:R-:W-:Y:S04]  /*5700*/  STL [R1+0xc], R224 ;  /* 0x00000ce001007387 */ /* 0x000fe80000100800 */
[----:B------:R1:W-:Y:S04]  /*5710*/  STL [R1+0x18], R227 ;  /* 0x000018e301007387 */ /* 0x0003e80000100800 */
[----:B------:R-:W-:Y:S04]  /*5720*/  STL [R1+0x10], R225 ;  /* 0x000010e101007387 */ /* 0x000fe80000100800 */
[----:B-1----:R-:W2:Y:S04]  /*5730*/  LDL.LU R227, [R1+0x1c] ;  /* 0x00001c0001e37983 */ /* 0x002ea80000300800 */
[----:B------:R1:W-:Y:S04]  /*5740*/  STL [R1+0x14], R226 ;  /* 0x000014e201007387 */ /* 0x0003e80000100800 */
[----:B-1----:R-:W3:Y:S04]  /*5750*/  LDL.LU R226, [R1+0x20] ;  /* 0x0000200001e27983 */ /* 0x002ee80000300800 */
[----:B------:R-:W4:Y:S04]  /*5760*/  LDL.LU R225, [R1+0x24] ;  /* 0x0000240001e17983 */ /* 0x000f280000300800 */
        /* <DEDUP_REMOVED lines=13> */
[----:B------:R-:W4:Y:S01]  /*5840*/  LDL.LU R211, [R1+0x5c] ;  /* 0x00005c0001d37983 */ /* 0x000f220000300800 */
[----:B--2---:R-:W-:-:S05]  /*5850*/  FADD R227, R137, R227 ;  /* 0x000000e389e37221 */ /* 0x004fca0000000000 */
[----:B------:R1:W-:Y:S01]  /*5860*/  STL [R1+0x1c], R227 ;  /* 0x00001ce301007387 */ /* 0x0003e20000100800 */
[----:B---3--:R-:W-:-:S01]  /*5870*/  FADD R226, R138, R226 ;  /* 0x000000e28ae27221 */ /* 0x008fc20000000000 */
[----:B----4-:R-:W-:-:S04]  /*5880*/  FADD R225, R139, R225 ;  /* 0x000000e18be17221 */ /* 0x010fc80000000000 */
[----:B------:R2:W-:Y:S01]  /*5890*/  STL [R1+0x20], R226 ;  /* 0x000020e201007387 */ /* 0x0005e20000100800 */
[----:B------:R-:W-:-:S03]  /*58a0*/  FADD R224, R140, R224 ;  /* 0x000000e08ce07221 */ /* 0x000fc60000000000 */
        /* <DEDUP_REMOVED lines=24> */
[----:B-1----:R-:W4:Y:S01]  /*5a30*/  LDL.LU R227, [R1+0x60] ;  /* 0x0000600001e37983 */ /* 0x002f220000300800 */
[----:B------:R-:W-:-:S03]  /*5a40*/  FADD R211, R121, R211 ;  /* 0x000000d379d37221 */ /* 0x000fc60000000000 */
[----:B------:R1:W-:Y:S04]  /*5a50*/  STL [R1+0x54], R213 ;  /* 0x000054d501007387 */ /* 0x0003e80000100800 */
[----:B--2---:R-:W2:Y:S04]  /*5a60*/  LDL.LU R226, [R1+0x64] ;  /* 0x0000640001e27983 */ /* 0x004ea80000300800 */
[----:B------:R1:W-:Y:S04]  /*5a70*/  STL [R1+0x58], R212 ;  /* 0x000058d401007387 */ /* 0x0003e80000100800 */
[----:B---3--:R-:W3:Y:S04]  /*5a80*/  LDL.LU R225, [R1+0x68] ;  /* 0x0000680001e17983 */ /* 0x008ee80000300800 */
[----:B------:R1:W-:Y:S04]  /*5a90*/  STL [R1+0x5c], R211 ;  /* 0x00005cd301007387 */ /* 0x0003e80000100800 */
[----:B----4-:R-:W4:Y:S04]  /*5aa0*/  LDL.LU R224, [R1+0x6c] ;  /* 0x00006c0001e07983 */ /* 0x010f280000300800 */
[----:B0-----:R-:W4:Y:S04]  /*5ab0*/  LDL.LU R223, [R1+0x70] ;  /* 0x0000700001df7983 */ /* 0x001f280000300800 */
        /* <DEDUP_REMOVED lines=9> */
[----:B-1----:R-:W4:Y:S04]  /*5b50*/  LDL.LU R213, [R1+0x98] ;  /* 0x0000980001d57983 */ /* 0x002f280000300800 */
[----:B------:R-:W4:Y:S04]  /*5b60*/  LDL.LU R212, [R1+0x9c] ;  /* 0x00009c0001d47983 */ /* 0x000f280000300800 */
[----:B------:R-:W4:Y:S01]  /*5b70*/  LDL.LU R211, [R1+0xa0] ;  /* 0x0000a00001d37983 */ /* 0x000f220000300800 */
[----:B------:R-:W-:-:S01]  /*5b80*/  FADD R227, R122, R227 ;  /* 0x000000e37ae37221 */ /* 0x000fc20000000000 */
[----:B--2---:R-:W-:-:S04]  /*5b90*/  FADD R226, R123, R226 ;  /* 0x000000e27be27221 */ /* 0x004fc80000000000 */
[----:B------:R0:W-:Y:S01]  /*5ba0*/  STL [R1+0x60], R227 ;  /* 0x000060e301007387 */ /* 0x0001e20000100800 */
[----:B---3--:R-:W-:-:S03]  /*5bb0*/  FADD R225, R124, R225 ;  /* 0x000000e17ce17221 */ /* 0x008fc60000000000 */
[----:B------:R1:W-:Y:S01]  /*5bc0*/  STL [R1+0x64], R226 ;  /* 0x000064e201007387 */ /* 0x0003e20000100800 */
[----:B----4-:R-:W-:-:S03]  /*5bd0*/  FADD R224, R125, R224 ;  /* 0x000000e07de07221 */ /* 0x010fc60000000000 */
        /* <DEDUP_REMOVED lines=24> */
[----:B0-----:R-:W4:Y:S01]  /*5d60*/  LDL.LU R227, [R1+0xa4] ;  /* 0x0000a40001e37983 */ /* 0x001f220000300800 */
[----:B------:R-:W-:-:S03]  /*5d70*/  FADD R211, R106, R211 ;  /* 0x000000d36ad37221 */ /* 0x000fc60000000000 */
[----:B------:R0:W-:Y:S04]  /*5d80*/  STL [R1+0x98], R213 ;  /* 0x000098d501007387 */ /* 0x0001e80000100800 */
[----:B-1----:R-:W4:Y:S04]  /*5d90*/  LDL.LU R226, [R1+0xa8] ;  /* 0x0000a80001e27983 */ /* 0x002f280000300800 */
[----:B------:R1:W-:Y:S04]  /*5da0*/  STL [R1+0x9c], R212 ;  /* 0x00009cd401007387 */ /* 0x0003e80000100800 */
[----:B--2---:R-:W2:Y:S04]  /*5db0*/  LDL.LU R225, [R1+0xac] ;  /* 0x0000ac0001e17983 */ /* 0x004ea80000300800 */
[----:B------:R1:W-:Y:S04]  /*5dc0*/  STL [R1+0xa0], R211 ;  /* 0x0000a0d301007387 */ /* 0x0003e80000100800 */
[----:B---3--:R-:W3:Y:S04]  /*5dd0*/  LDL.LU R224, [R1+0xb0] ;  /* 0x0000b00001e07983 */ /* 0x008ee80000300800 */
[----:B----4-:R-:W4:Y:S04]  /*5de0*/  LDL.LU R223, [R1+0xb4] ;  /* 0x0000b40001df7983 */ /* 0x010f280000300800 */
        /* <DEDUP_REMOVED lines=9> */
[----:B0-----:R-:W4:Y:S04]  /*5e80*/  LDL.LU R213, [R1+0xdc] ;  /* 0x0000dc0001d57983 */ /* 0x001f280000300800 */
[----:B-1----:R-:W4:Y:S04]  /*5e90*/  LDL.LU R212, [R1+0xe0] ;  /* 0x0000e00001d47983 */ /* 0x002f280000300800 */
[----:B------:R-:W4:Y:S01]  /*5ea0*/  LDL.LU R211, [R1+0xe4] ;  /* 0x0000e40001d37983 */ /* 0x000f220000300800 */
[----:B------:R-:W-:-:S01]  /*5eb0*/  FADD R227, R107, R227 ;  /* 0x000000e36be37221 */ /* 0x000fc20000000000 */
[----:B------:R-:W-:-:S04]  /*5ec0*/  FADD R226, R108, R226 ;  /* 0x000000e26ce27221 */ /* 0x000fc80000000000 */
[----:B------:R0:W-:Y:S01]  /*5ed0*/  STL [R1+0xa4], R227 ;  /* 0x0000a4e301007387 */ /* 0x0001e20000100800 */
[----:B--2---:R-:W-:-:S03]  /*5ee0*/  FADD R225, R109, R225 ;  /* 0x000000e16de17221 */ /* 0x004fc60000000000 */
        /* <DEDUP_REMOVED lines=151> */
[----:B------:R-:W-:Y:S01]  /*6860*/  STL [R1+0x170], R227 ;  /* 0x000170e301007387 */ /* 0x000fe20000100800 */
[----:B--2---:R-:W-:-:S03]  /*6870*/  FADD R225, R48, R225 ;  /* 0x000000e130e17221 */ /* 0x004fc60000000000 */
[----:B------:R-:W-:Y:S01]  /*6880*/  STL [R1+0x174], R226 ;  /* 0x000174e201007387 */ /* 0x000fe20000100800 */
[----:B---3--:R-:W-:-:S03]  /*6890*/  FADD R224, R49, R224 ;  /* 0x000000e031e07221 */ /* 0x008fc60000000000 */
[----:B------:R-:W-:Y:S01]  /*68a0*/  STL [R1+0x178], R225 ;  /* 0x000178e101007387 */ /* 0x000fe20000100800 */
[----:B----4-:R-:W-:-:S03]  /*68b0*/  FADD R223, R50, R223 ;  /* 0x000000df32df7221 */ /* 0x010fc60000000000 */
[----:B------:R-:W-:Y:S01]  /*68c0*/  STL [R1+0x17c], R224 ;  /* 0x00017ce001007387 */ /* 0x000fe20000100800 */
[----:B------:R-:W-:-:S03]  /*68d0*/  FADD R222, R51, R222 ;  /* 0x000000de33de7221 */ /* 0x000fc60000000000 */
        /* <DEDUP_REMOVED lines=19> */
[----:B------:R-:W-:-:S01]  /*6a10*/  FADD R212, R45, R212 ;  /* 0x000000d42dd47221 */ /* 0x000fc20000000000 */
[----:B------:R-:W-:-:S05]  /*6a20*/  FADD R211, R46, R211 ;  /* 0x000000d32ed37221 */ /* 0x000fca0000000000 */
[----:B------:R0:W-:Y:S04]  /*6a30*/  STL [R1+0x1b0], R211 ;  /* 0x0001b0d301007387 */ /* 0x0001e80000100800 */
[----:B------:R-:W-:Y:S04]  /*6a40*/  STL [R1+0x1a8], R213 ;  /* 0x0001a8d501007387 */ /* 0x000fe80000100800 */
[----:B0-----:R-:W2:Y:S04]  /*6a50*/  LDL.LU R211, [R1+0x1b4] ;  /* 0x0001b40001d37983 */ /* 0x001ea80000300800 */
[----:B------:R0:W-:Y:S04]  /*6a60*/  STL [R1+0x1ac], R212 ;  /* 0x0001acd401007387 */ /* 0x0001e80000100800 */
[----:B0-----:R-:W3:Y:S04]  /*6a70*/  LDL.LU R212, [R1+0x1b8] ;  /* 0x0001b80001d47983 */ /* 0x001ee80000300800 */
        /* <DEDUP_REMOVED lines=17> */
[----:B---3--:R-:W-:-:S03]  /*6b90*/  FADD R212, R32, R212 ;  /* 0x000000d420d47221 */ /* 0x008fc60000000000 */
[----:B0-----:R1:W5:Y:S01]  /*6ba0*/  LDL.LU R211, [R1+0x254] ;  /* 0x0002540001d37983 */ /* 0x0013620000300800 */
[----:B----4-:R-:W-:-:S03]  /*6bb0*/  FADD R213, R33, R213 ;  /* 0x000000d521d57221 */ /* 0x010fc60000000000 */
[----:B------:R0:W-:Y:S01]  /*6bc0*/  STL [R1+0x1b8], R212 ;  /* 0x0001b8d401007387 */ /* 0x0001e20000100800 */
[----:B------:R-:W-:-:S01]  /*6bd0*/  FADD R214, R34, R214 ;  /* 0x000000d622d67221 */ /* 0x000fc20000000000 */
[----:B------:R-:W-:Y:S02]  /*6be0*/  FADD R215, R35, R215 ;  /* 0x000000d723d77221 */ /* 0x000fe40000000000 */
[----:B0-----:R1:W5:Y:S01]  /*6bf0*/  LDL.LU R212, [R1+0x250] ;  /* 0x0002500001d47983 */ /* 0x0013620000300800 */
[----:B------:R-:W-:-:S03]  /*6c00*/  FADD R216, R36, R216 ;  /* 0x000000d824d87221 */ /* 0x000fc60000000000 */
[----:B------:R0:W-:Y:S01]  /*6c10*/  STL [R1+0x1bc], R213 ;  /* 0x0001bcd501007387 */ /* 0x0001e20000100800 */
[----:B------:R-:W-:-:S01]  /*6c20*/  FADD R217, R37, R217 ;  /* 0x000000d925d97221 */ /* 0x000fc20000000000 */
[----:B------:R-:W-:Y:S02]  /*6c30*/  FADD R218, R38, R218 ;  /* 0x000000da26da7221 */ /* 0x000fe40000000000 */
[----:B0-----:R1:W5:Y:S04]  /*6c40*/  LDL.LU R213, [R1+0x24c] ;  /* 0x00024c0001d57983 */ /* 0x0013680000300800 */
[----:B------:R0:W-:Y:S01]  /*6c50*/  STL [R1+0x1c0], R214 ;  /* 0x0001c0d601007387 */ /* 0x0001e20000100800 */
[----:B------:R-:W-:-:S01]  /*6c60*/  FADD R219, R39, R219 ;  /* 0x000000db27db7221 */ /* 0x000fc20000000000 */
[----:B------:R-:W-:-:S02]  /*6c70*/  FADD R220, R24, R220 ;  /* 0x000000dc18dc7221 */ /* 0x000fc40000000000 */
[----:B0-----:R1:W5:Y:S04]  /*6c80*/  LDL.LU R214, [R1+0x248] ;  /* 0x0002480001d67983 */ /* 0x0013680000300800 */
[----:B------:R0:W-:Y:S01]  /*6c90*/  STL [R1+0x1c4], R215 ;  /* 0x0001c4d701007387 */ /* 0x0001e20000100800 */
[----:B------:R-:W-:-:S01]  /*6ca0*/  FADD R221, R25, R221 ;  /* 0x000000dd19dd7221 */ /* 0x000fc20000000000 */
[----:B------:R-:W-:Y:S02]  /*6cb0*/  FADD R222, R26, R222 ;  /* 0x000000de1ade7221 */ /* 0x000fe40000000000 */
[----:B0-----:R1:W5:Y:S04]  /*6cc0*/  LDL.LU R215, [R1+0x244] ;  /* 0x0002440001d77983 */ /* 0x0013680000300800 */
[----:B------:R0:W-:Y:S01]  /*6cd0*/  STL [R1+0x1c8], R216 ;  /* 0x0001c8d801007387 */ /* 0x0001e20000100800 */
[----:B------:R-:W-:-:S03]  /*6ce0*/  FADD R223, R27, R223 ;  /* 0x000000df1bdf7221 */ /* 0x000fc60000000000 */
        /* <DEDUP_REMOVED lines=13> */
[----:B------:R0:W-:Y:S04]  /*6dc0*/  STL [R1+0x1dc], R221 ;  /* 0x0001dcdd01007387 */ /* 0x0001e80000100800 */
        /* <DEDUP_REMOVED lines=12> */
[----:B0-----:R1:W5:Y:S01]  /*6e90*/  LDL.LU R227, [R1+0x214] ;  /* 0x0002140001e37983 */ /* 0x0013620000300800 */
[----:B------:R-:W-:-:S05]  /*6ea0*/  UMOV UR54, URZ ;  /* 0x0000003f00367c82 */ /* 0x000fca0008000000 */
.L_x_29:
[----:B------:R-:W-:Y:S05]  /*6eb0*/  @!P1 BRA `(.L_x_30) ;  /* 0x0000000000049947 */ /* 0x000fea0003800000 */
[----:B------:R-:W-:Y:S01]  /*6ec0*/  BPT.TRAP 0x1 ;  /* 0x000000040000795c */ /* 0x000fe20000300000 */
.L_x_30:
[----:B------:R0:W-:Y:S04]  /*6ed0*/  STL [R1+0x218], R2 ;  /* 0x0002180201007387 */ /* 0x0001e80000100800 */
[----:B0-----:R-:W2:Y:S04]  /*6ee0*/  LDL R2, [R1+0x1f8] ;  /* 0x0001f80001027983 */ /* 0x001ea80000100800 */
[----:B-----5:R0:W-:Y:S04]  /*6ef0*/  STL [R1+0x214], R0 ;  /* 0x0002140001007387 */ /* 0x0201e80000100800 */
[----:B0-----:R-:W3:Y:S01]  /*6f00*/  LDL R0, [R1+0x1fc] ;  /* 0x0001fc0001007983 */ /* 0x001ee20000100800 */
[----:B------:R-:W-:Y:S01]  /*6f10*/  IMAD.U32 R229, RZ, RZ, UR55 ;  /* 0x00000037ffe57e24 */ /* 0x000fe2000f8e00ff */
[----:B--2---:R-:W-:-:S02]  /*6f20*/  ISETP.NE.AND P0, PT, R2, RZ, PT ;  /* 0x000000ff0200720c */ /* 0x004fc40003f05270 */
[----:B------:R0:W5:Y:S11]  /*6f30*/  LDL.LU R2, [R1+0x218] ;  /* 0x0002180001027983 */ /* 0x0001760000300800 */
[----:B------:R-:W-:-:S05]  /*6f40*/  @P0 LEA R229, R229, UR6, 0x3 ;  /* 0x00000006e5e50c11 */ /* 0x000fca000f8e18ff */
[----:B------:R-:W-:-:S05]  /*6f50*/  @P0 VIADD R229, R229, 0x80 ;  /* 0x00000080e5e50836 */ /* 0x000fca0000000000 */
[----:B---3--:R-:W-:Y:S02]  /*6f60*/  @P0 PRMT R229, R0, 0x654, R229 ;  /* 0x0000065400e50816 */ /* 0x008fe400000000e5 */
[----:B------:R0:W5:Y:S01]  /*6f70*/  LDL.LU R0, [R1+0x214] ;  /* 0x0002140001007983 */ /* 0x0001620000300800 */
[----:B------:R-:W-:Y:S01]  /*6f80*/  UISETP.GT.U32.AND UP0, UPT, UR58, 0x1, UPT ;  /* 0x000000013a00788c */ /* 0x000fe2000bf04070 */
[----:B------:R0:W-:Y:S05]  /*6f90*/  @P0 SYNCS.ARRIVE.TRANS64.RED.A1T0 RZ, [R229+URZ], RZ ;  /* 0x000000ffe5ff09a7 */ /* 0x0001ea000810043f */
[----:B------:R-:W-:-:S13]  /*6fa0*/  PLOP3.LUT P0, PT, PT, PT, UP0, 0x80, 0x0 ;  /* 0x000000000000781c */ /* 0x000fda0003f0f008 */
[----:B0-----:R-:W-:Y:S05]  /*6fb0*/  @P0 BRA `(.L_x_31) ;  /* 0x0000000000040947 */ /* 0x001fea0003800000 */
[----:B------:R-:W-:Y:S01]  /*6fc0*/  BPT.TRAP 0x1 ;  /* 0x000000040000795c */ /* 0x000fe20000300000 */
.L_x_31:
[----:B------:R-:W-:Y:S01]  /*6fd0*/  UIADD3 UR7, UR7, 0x1, URZ ;  /* 0x0000000107077890 */ /* 0x000fe2000fffe03f */
[C---:B------:R-:W-:Y:S01]  /*6fe0*/  ISETP.GT.AND P0, PT, R228.reuse, 0x1, PT ;  /* 0x00000001e400780c */ /* 0x040fe20003f04270 */
[----:B------:R-:W-:Y:S01]  /*6ff0*/  UIADD3 UR55, UR55, 0x1, URZ ;  /* 0x0000000137377890 */ /* 0x000fe2000fffe03f */
[----:B------:R-:W-:Y:S01]  /*7000*/  VIADD R228, R228, 0xffffffff ;  /* 0xffffffffe4e47836 */ /* 0x000fe20000000000 */
[----:B------:R-:W-:Y:S02]  /*7010*/  UISETP.NE.AND UP0, UPT, UR7, 0x10, UPT ;  /* 0x000000100700788c */ /* 0x000fe4000bf05270 */
[----:B------:R-:W-:Y:S02]  /*7020*/  UISETP.NE.AND UP1, UPT, UR55, 0x10, UPT ;  /* 0x000000103700788c */ /* 0x000fe4000bf25270 */
[----:B------:R-:W-:Y:S02]  /*7030*/  USEL UR9, URZ, 0x1, UP0 ;  /* 0x000000013f097887 */ /* 0x000fe40008000000 */
[----:B------:R-:W-:-:S02]  /*7040*/  USEL UR7, UR7, URZ, UP0 ;  /* 0x0000003f07077287 */ /* 0x000fc40008000000 */
[----:B------:R-:W-:Y:S02]  /*7050*/  USEL UR55, UR55, URZ, UP1 ;  /* 0x0000003f37377287 */ /* 0x000fe40008800000 */
[----:B------:R-:W-:Y:S01]  /*7060*/  LOP3.LUT R227, R227, UR9, RZ, 0x3c, !PT ;  /* 0x00000009e3e37c12 */ /* 0x000fe2000f8e3cff */
[----:B------:R-:W-:Y:S01]  /*7070*/  UMOV UR9, 0x1 ;  /* 0x0000000100097882 */ /* 0x000fe20000000000 */
[----:B------:R-:W-:Y:S08]  /*7080*/  @P0 BRA `(.L_x_32) ;  /* 0xffffffd800680947 */ /* 0x000ff0000383ffff */
.L_x_24:
[----:B------:R-:W-:-:S04]  /*7090*/  UISETP.NE.AND UP0, UPT, UR54, URZ, UPT ;  /* 0x0000003f3600728c */ /* 0x000fc8000bf05270 */
[----:B------:R-:W-:-:S06]  /*70a0*/  USEL UR7, URZ, 0x1, !UP0 ;  /* 0x000000013f077887 */ /* 0x000fcc000c000000 */
[----:B------:R-:W-:-:S13]  /*70b0*/  ISETP.NE.AND P0, PT, RZ, UR7, PT ;  /* 0x00000007ff007c0c */ /* 0x000fda000bf05270 */
[----:B------:R-:W-:Y:S05]  /*70c0*/  @!P0 BRA `(.L_x_33) ;  /* 0x0000001c00a48947 */ /* 0x000fea0003800000 */
[----:B------:R-:W-:Y:S02]  /*70d0*/  WARPGROUP.DEPBAR.LE gsb0, 0x0 ;  /* 0x00008000000079c5 */ /* 0x000fe40000010000 */
[----:B------:R-:W-:Y:S01]  /*70e0*/  FADD R226, R192, R226 ;  /* 0x000000e2c0e27221 */ /* 0x000fe20000000000 */
[----:B------:R-:W2:Y:S04]  /*70f0*/  LDL.LU R227, [R1+0x4] ;  /* 0x0000040001e37983 */ /* 0x000ea80000300800 */
[----:B------:R0:W-:Y:S04]  /*7100*/  STL [R1+0x214], R226 ;  /* 0x000214e201007387 */ /* 0x0001e80000100800 */
[----:B0-----:R-:W3:Y:S01]  /*7110*/  LDL.LU R226, [R1] ;  /* 0x0000000001e27983 */ /* 0x001ee20000300800 */
[----:B------:R-:W-:Y:S01]  /*7120*/  FADD R225, R193, R225 ;  /* 0x000000e1c1e17221 */ /* 0x000fe20000000000 */
[----:B------:R-:W-:Y:S01]  /*7130*/  FADD R224, R194, R224 ;  /* 0x000000e0c2e07221 */ /* 0x000fe20000000000 */
[----:B------:R-:W-:Y:S01]  /*7140*/  FADD R223, R195, R223 ;  /* 0x000000dfc3df7221 */ /* 0x000fe20000000000 */
[----:B------:R-:W-:Y:S01]  /*7150*/  FADD R222, R196, R222 ;  /* 0x000000dec4de7221 */ /* 0x000fe20000000000 */
[----:B------:R-:W-:Y:S01]  /*7160*/  FADD R221, R197, R221 ;  /* 0x000000ddc5dd7221 */ /* 0x000fe20000000000 */
[----:B------:R-:W-:Y:S01]  /*7170*/  STL [R1+0x218], R225 ;  /* 0x000218e101007387 */ /* 0x000fe20000100800 */
        /* <DEDUP_REMOVED lines=56> */
[----:B-----5:R-:W-:Y:S01]  /*7500*/  FADD R2, R144, R2 ;  /* 0x0000000290027221 */ /* 0x020fe20000000000 */
[----:B------:R-:W-:-:S02]  /*7510*/  FADD R0, R145, R0 ;  /* 0x0000000091007221 */ /* 0x000fc40000000000 */
[----:B------:R-:W-:Y:S04]  /*7520*/  STL [R1+0x254], R210 ;  /* 0x000254d201007387 */ /* 0x000fe80000100800 */
        /* <DEDUP_REMOVED lines=12> */
[----:B------:R0:W-:Y:S04]  /*75f0*/  STL [R1+0x288], R21 ;  /* 0x0002881501007387 */ /* 0x0001e80000100800 */
[----:B0-----:R-:W4:Y:S04]  /*7600*/  LDL.LU R21, [R1+0x8] ;  /* 0x0000080001157983 */ /* 0x001f280000300800 */
[----:B------:R-:W4:Y:S01]  /*7610*/  LDL.LU R22, [R1+0xc] ;  /* 0x00000c0001167983 */ /* 0x000f220000300800 */
[----:B--2---:R-:W-:Y:S01]  /*7620*/  FADD R227, R147, R227 ;  /* 0x000000e393e37221 */ /* 0x004fe20000000000 */
[----:B---3--:R-:W-:-:S05]  /*7630*/  FADD R226, R146, R226 ;  /* 0x000000e292e27221 */ /* 0x008fca0000000000 */
[----:B------:R0:W-:Y:S04]  /*7640*/  STL [R1], R226 ;  /* 0x000000e201007387 */ /* 0x0001e80000100800 */
[----:B------:R-:W2:Y:S04]  /*7650*/  LDL.LU R23, [R1+0x10] ;  /* 0x0000100001177983 */ /* 0x000ea80000300800 */
[----:B------:R3:W-:Y:S04]  /*7660*/  STL [R1+0x4], R227 ;  /* 0x000004e301007387 */ /* 0x0007e80000100800 */
[----:B------:R-:W2:Y:S04]  /*7670*/  LDL.LU R200, [R1+0x14] ;  /* 0x0000140001c87983 */ /* 0x000ea80000300800 */
        /* <DEDUP_REMOVED lines=25> */
[----:B0-----:R-:W2:Y:S04]  /*7810*/  LDL.LU R226, [R1+0x7c] ;  /* 0x00007c0001e27983 */ /* 0x001ea80000300800 */
[----:B---3--:R-:W3:Y:S01]  /*7820*/  LDL.LU R227, [R1+0x80] ;  /* 0x0000800001e37983 */ /* 0x008ee20000300800 */
[----:B----4-:R-:W-:Y:S01]  /*7830*/  FADD R21, R148, R21 ;  /* 0x0000001594157221 */ /* 0x010fe20000000000 */
[----:B------:R-:W-:-:S04]  /*7840*/  FADD R22, R149, R22 ;  /* 0x0000001695167221 */ /* 0x000fc80000000000 */
[----:B------:R0:W-:Y:S04]  /*7850*/  STL [R1+0x8], R21 ;  /* 0x0000081501007387 */ /* 0x0001e80000100800 */
[----:B------:R4:W-:Y:S01]  /*7860*/  STL [R1+0xc], R22 ;  /* 0x00000c1601007387 */ /* 0x0009e20000100800 */
[----:B--2---:R-:W-:Y:S01]  /*7870*/  FADD R23, R150, R23 ;  /* 0x0000001796177221 */ /* 0x004fe20000000000 */
[----:B------:R-:W-:-:S04]  /*7880*/  FADD R200, R151, R200 ;  /* 0x000000c897c87221 */ /* 0x000fc80000000000 */
        /* <DEDUP_REMOVED lines=52> */
[----:B0-----:R-:W2:Y:S01]  /*7bd0*/  LDL.LU R21, [R1+0x84] ;  /* 0x0000840001157983 */ /* 0x001ea20000300800 */
[----:B---3--:R-:W-:-:S03]  /*7be0*/  FADD R227, R114, R227 ;  /* 0x000000e372e37221 */ /* 0x008fc60000000000 */
[----:B------:R0:W-:Y:S04]  /*7bf0*/  STL [R1+0x78], R225 ;  /* 0x000078e101007387 */ /* 0x0001e80000100800 */
[----:B----4-:R-:W3:Y:S04]  /*7c00*/  LDL.LU R22, [R1+0x88] ;  /* 0x0000880001167983 */ /* 0x010ee80000300800 */
[----:B------:R4:W-:Y:S04]  /*7c10*/  STL [R1+0x7c], R226 ;  /* 0x00007ce201007387 */ /* 0x0009e80000100800 */
[----:B--2---:R-:W2:Y:S04]  /*7c20*/  LDL.LU R23, [R1+0x8c] ;  /* 0x00008c0001177983 */ /* 0x004ea80000300800 */
[----:B------:R4:W-:Y:S04]  /*7c30*/  STL [R1+0x80], R227 ;  /* 0x000080e301007387 */ /* 0x0009e80000100800 */
[----:B-1----:R-:W2:Y:S04]  /*7c40*/  LDL.LU R200, [R1+0x90] ;  /* 0x0000900001c87983 */ /* 0x002ea80000300800 */
        /* <DEDUP_REMOVED lines=25> */
[----:B----4-:R-:W4:Y:S04]  /*7de0*/  LDL.LU R226, [R1+0xf8] ;  /* 0x0000f80001e27983 */ /* 0x010f280000300800 */
[----:B------:R-:W4:Y:S01]  /*7df0*/  LDL.LU R227, [R1+0xfc] ;  /* 0x0000fc0001e37983 */ /* 0x000f220000300800 */
[----:B------:R-:W-:Y:S01]  /*7e00*/  FADD R21, R115, R21 ;  /* 0x0000001573157221 */ /* 0x000fe20000000000 */
[----:B---3--:R-:W-:-:S04]  /*7e10*/  FADD R22, R116, R22 ;  /* 0x0000001674167221 */ /* 0x008fc80000000000 */
[----:B------:R0:W-:Y:S01]  /*7e20*/  STL [R1+0x84], R21 ;  /* 0x0000841501007387 */ /* 0x0001e20000100800 */
[----:B--2---:R-:W-:-:S03]  /*7e30*/  FADD R23, R117, R23 ;  /* 0x0000001775177221 */ /* 0x004fc60000000000 */
        /* <DEDUP_REMOVED lines=53> */
[----:B----4-:R-:W-:-:S03]  /*8190*/  FADD R226, R80, R226 ;  /* 0x000000e250e27221 */ /* 0x010fc60000000000 */
        /* <DEDUP_REMOVED lines=8> */
[----:B------:R-:W3:Y:S04]  /*8220*/  LDL.LU R201, [R1+0x110] ;  /* 0x0001100001c97983 */ /* 0x000ee80000300800 */
        /* <DEDUP_REMOVED lines=23> */
[----:B0-----:R-:W3:Y:S04]  /*83a0*/  LDL.LU R225, [R1+0x170] ;  /* 0x0001700001e17983 */ /* 0x001ee80000300800 */
[----:B-1----:R-:W3:Y:S04]  /*83b0*/  LDL.LU R226, [R1+0x174] ;  /* 0x0001740001e27983 */ /* 0x002ee80000300800 */
[----:B------:R-:W3:Y:S01]  /*83c0*/  LDL.LU R227, [R1+0x178] ;  /* 0x0001780001e37983 */ /* 0x000ee20000300800 */
[----:B----4-:R-:W-:Y:S01]  /*83d0*/  FADD R21, R82, R21 ;  /* 0x0000001552157221 */ /* 0x010fe20000000000 */
[----:B------:R-:W-:-:S04]  /*83e0*/  FADD R22, R83, R22 ;  /* 0x0000001653167221 */ /* 0x000fc80000000000 */
[----:B------:R0:W-:Y:S01]  /*83f0*/  STL [R1+0x100], R21 ;  /* 0x0001001501007387 */ /* 0x0001e20000100800 */
[----:B--2---:R-:W-:-:S03]  /*8400*/  FADD R23, R84, R23 ;  /* 0x0000001754177221 */ /* 0x004fc60000000000 */
[----:B------:R1:W-:Y:S01]  /*8410*/  STL [R1+0x104], R22 ;  /* 0x0001041601007387 */ /* 0x0003e20000100800 */
[----:B---3--:R-:W-:-:S03]  /*8420*/  FADD R200, R85, R200 ;  /* 0x000000c855c87221 */ /* 0x008fc60000000000 */
        /* <DEDUP_REMOVED lines=87> */
[----:B------:R-:W-:-:S05]  /*89a0*/  FADD R21, R49, R21 ;  /* 0x0000001531157221 */ /* 0x000fca0000000000 */
[----:B------:R0:W-:Y:S01]  /*89b0*/  STL [R1+0x17c], R21 ;  /* 0x00017c1501007387 */ /* 0x0001e20000100800 */
[----:B------:R-:W-:-:S03]  /*89c0*/  FADD R22, R50, R22 ;  /* 0x0000001632167221 */ /* 0x000fc60000000000 */
[----:B0-----:R0:W5:Y:S01]  /*89d0*/  LDL.LU R21, [R1+0x288] ;  /* 0x0002880001157983 */ /* 0x0011620000300800 */
[----:B--2---:R-:W-:-:S03]  /*89e0*/  FADD R23, R51, R23 ;  /* 0x0000001733177221 */ /* 0x004fc60000000000 */
[----:B------:R1:W-:Y:S01]  /*89f0*/  STL [R1+0x180], R22 ;  /* 0x0001801601007387 */ /* 0x0003e20000100800 */
[----:B---3--:R-:W-:Y:S01]  /*8a00*/  FADD R200, R52, R200 ;  /* 0x000000c834c87221 */ /* 0x008fe20000000000 */
[----:B----4-:R-:W-:Y:S02]  /*8a10*/  FADD R201, R53, R201 ;  /* 0x000000c935c97221 */ /* 0x010fe40000000000 */
[----:B-1----:R0:W5:Y:S01]  /*8a20*/  LDL.LU R22, [R1+0x284] ;  /* 0x0002840001167983 */ /* 0x0021620000300800 */
[----:B------:R-:W-:-:S03]  /*8a30*/  FADD R202, R54, R202 ;  /* 0x000000ca36ca7221 */ /* 0x000fc60000000000 */
[----:B------:R1:W-:Y:S01]  /*8a40*/  STL [R1+0x184], R23 ;  /* 0x0001841701007387 */ /* 0x0003e20000100800 */
[----:B------:R-:W-:-:S03]  /*8a50*/  FADD R203, R55, R203 ;  /* 0x000000cb37cb7221 */ /* 0x000fc60000000000 */
[----:B-1----:R0:W5:Y:S01]  /*8a60*/  LDL.LU R23, [R1+0x280] ;  /* 0x0002800001177983 */ /* 0x0021620000300800 */
[----:B------:R-:W-:-:S03]  /*8a70*/  FADD R204, R40, R204 ;  /* 0x000000cc28cc7221 */ /* 0x000fc60000000000 */
[----:B------:R1:W-:Y:S01]  /*8a80*/  STL [R1+0x188], R200 ;  /* 0x000188c801007387 */ /* 0x0003e20000100800 */
[----:B------:R-:W-:Y:S01]  /*8a90*/  FADD R205, R41, R205 ;  /* 0x000000cd29cd7221 */ /* 0x000fe20000000000 */
[----:B------:R-:W-:Y:S02]  /*8aa0*/  FADD R206, R42, R206 ;  /* 0x000000ce2ace7221 */ /* 0x000fe40000000000 */
[----:B-1----:R0:W5:Y:S04]  /*8ab0*/  LDL.LU R200, [R1+0x27c] ;  /* 0x00027c0001c87983 */ /* 0x0021680000300800 */
[----:B------:R1:W-:Y:S01]  /*8ac0*/  STL [R1+0x18c], R201 ;  /* 0x00018cc901007387 */ /* 0x0003e20000100800 */
[----:B------:R-:W-:Y:S01]  /*8ad0*/  FADD R207, R43, R207 ;  /* 0x000000cf2bcf7221 */ /* 0x000fe20000000000 */
[----:B------:R-:W-:-:S02]  /*8ae0*/  FADD R208, R44, R208 ;  /* 0x000000d02cd07221 */ /* 0x000fc40000000000 */
[----:B-1----:R0:W5:Y:S04]  /*8af0*/  LDL.LU R201, [R1+0x278] ;  /* 0x0002780001c97983 */ /* 0x0021680000300800 */
[----:B------:R1:W-:Y:S01]  /*8b00*/  STL [R1+0x190], R202 ;  /* 0x000190ca01007387 */ /* 0x0003e20000100800 */
[----:B------:R-:W-:-:S03]  /*8b10*/  FADD R209, R45, R209 ;  /* 0x000000d12dd17221 */ /* 0x000fc60000000000 */
        /* <DEDUP_REMOVED lines=55> */
[----:B------:R1:W-:Y:S04]  /*8e90*/  STL [R1+0x1dc], R221 ;  /* 0x0001dcdd01007387 */ /* 0x0003e80000100800 */
        /* <DEDUP_REMOVED lines=11> */
[----:B------:R0:W-:Y:S02]  /*8f50*/  STL [R1+0x1f4], R227 ;  /* 0x0001f4e301007387 */ /* 0x0001e40000100800 */
.L_x_33:
[----:B------:R-:W-:Y:S02]  /*8f60*/  WARPGROUP.DEPBAR.LE gsb0, 0x0 ;  /* 0x00008000000079c5 */ /* 0x000fe40000010000 */
[----:B------:R-:W1:Y:S02]  /*8f70*/  LDC R24, c[0x0][0x28c] ;  /* 0x0000a300ff187b82 */ /* 0x000e640000000800 */
[----:B-1----:R-:W-:-:S13]  /*8f80*/  ISETP.GE.AND P0, PT, R24, 0x1, PT ;  /* 0x000000011800780c */ /* 0x002fda0003f06270 */
[----:B------:R-:W-:Y:S05]  /*8f90*/  @!P0 BRA `(.L_x_34) ;  /* 0x0000000000608947 */ /* 0x000fea0003800000 */
[----:B------:R-:W-:-:S06]  /*8fa0*/  UISETP.NE.AND UP0, UPT, UR57, 0x3, UPT ;  /* 0x000000033900788c */ /* 0x000fcc000bf05270 */
[----:B------:R-:W-:-:S13]  /*8fb0*/  PLOP3.LUT P0, PT, PT, PT, UP0, 0x80, 0x0 ;  /* 0x000000000000781c */ /* 0x000fda0003f0f008 */
[----:B------:R-:W-:Y:S05]  /*8fc0*/  @!P0 BRA `(.L_x_35) ;  /* 0x0000000000048947 */ /* 0x000fea0003800000 */
[----:B------:R-:W-:Y:S01]  /*8fd0*/  BPT.TRAP 0x1 ;  /* 0x000000040000795c */ /* 0x000fe20000300000 */
.L_x_35:
[----:B-----5:R1:W-:Y:S04]  /*8fe0*/  STL [R1+0x214], R0 ;  /* 0x0002140001007387 */ /* 0x0203e80000100800 */
[----:B0-----:R-:W2:Y:S04]  /*8ff0*/  LDL R227, [R1+0x1fc] ;  /* 0x0001fc0001e37983 */ /* 0x001ea80000100800 */
[----:B-1----:R-:W3:Y:S01]  /*9000*/  LDL R0, [R1+0x1f8] ;  /* 0x0001f80001007983 */ /* 0x002ee20000100800 */
[----:B------:R-:W-:Y:S01]  /*9010*/  UISETP.LT.AND UP1, UPT, UR60, 0x1, UPT ;  /* 0x000000013c00788c */ /* 0x000fe2000bf21270 */
[----:B------:R-:W-:Y:S01]  /*9020*/  IMAD.U32 R25, RZ, RZ, UR6 ;  /* 0x00000006ff197e24 */ /* 0x000fe2000f8e00ff */
[----:B---3--:R-:W-:-:S02]  /*9030*/  ISETP.NE.AND P0, PT, R0, RZ, PT ;  /* 0x000000ff0000720c */ /* 0x008fc40003f05270 */
[----:B------:R1:W5:Y:S11]  /*9040*/  LDL.LU R0, [R1+0x214] ;  /* 0x0002140001007983 */ /* 0x0003760000300800 */
[----:B------:R-:W-:-:S05]  /*9050*/  VOTEU.ANY UP0, P0 ;  /* 0x00000000003f7886 */ /* 0x000fca0000000100 */
[----:B------:R-:W-:-:S04]  /*9060*/  @UP0 USEL UR7, UR60, 0x1, UP1 ;  /* 0x000000013c070887 */ /* 0x000fc80008800000 */
[----:B------:R-:W-:-:S06]  /*9070*/  @UP0 UIADD3 UR7, UR59, UR60, -UR7 ;  /* 0x0000003c3b070290 */ /* 0x000fcc000fffe807 */
[----:B------:R-:W-:-:S04]  /*9080*/  IMAD.U32 R24, RZ, RZ, UR7 ;  /* 0x00000007ff187e24 */ /* 0x000fc8000f8e00ff */
[----:B------:R-:W-:-:S05]  /*9090*/  @P0 IMAD.SHL.U32 R24, R24, 0x8, RZ ;  /* 0x0000000818180824 */ /* 0x000fca00078e00ff */
[----:B------:R-:W-:Y:S01]  /*90a0*/  @P0 LOP3.LUT R24, R24, 0x78, RZ, 0xc0, !PT ;  /* 0x0000007818180812 */ /* 0x000fe200078ec0ff */
[----:B------:R-:W-:-:S03]  /*90b0*/  UISETP.GT.U32.AND UP0, UPT, UR58, 0x1, UPT ;  /* 0x000000013a00788c */ /* 0x000fc6000bf04070 */
[----:B------:R-:W-:-:S04]  /*90c0*/  @P0 IADD3 R24, R25, 0x80, R24 ;  /* 0x0000008019180810 */ /* 0x000fc80007ffe018 */
[----:B--2---:R-:W-:-:S04]  /*90d0*/  @P0 PRMT R24, R227, 0x654, R24 ;  /* 0x00000654e3180816 */ /* 0x004fc80000000018 */
[----:B------:R1:W-:Y:S01]  /*90e0*/  @P0 SYNCS.ARRIVE.TRANS64.RED.A1T0 RZ, [R24+URZ], RZ ;  /* 0x000000ff18ff09a7 */ /* 0x0003e2000810043f */
[----:B------:R-:W-:-:S13]  /*90f0*/  PLOP3.LUT P0, PT, PT, PT, UP0, 0x80, 0x0 ;  /* 0x000000000000781c */ /* 0x000fda0003f0f008 */
[----:B-1----:R-:W-:Y:S05]  /*9100*/  @P0 BRA `(.L_x_34) ;  /* 0x0000000000040947 */ /* 0x002fea0003800000 */
[----:B------:R-:W-:Y:S01]  /*9110*/  BPT.TRAP 0x1 ;  /* 0x000000040000795c */ /* 0x000fe20000300000 */
.L_x_34:
[----:B-----5:R1:W-:Y:S01]  /*9120*/  STL [R1+0x218], R2 ;  /* 0x0002180201007387 */ /* 0x0203e20000100800 */
[----:B------:R-:W2:Y:S01]  /*9130*/  LDC R28, c[0x0][0x288] ;  /* 0x0000a200ff1c7b82 */ /* 0x000ea20000000800 */
[----:B------:R-:W-:Y:S02]  /*9140*/  ULDC UR6, c[0x0][0x284] ;  /* 0x0000a10000067ab9 */ /* 0x000fe40000000800 */
[----:B-1----:R-:W3:Y:S04]  /*9150*/  LDL.LU R2, [R1+0x20c] ;  /* 0x00020c0001027983 */ /* 0x002ee80000300800 */
[----:B------:R1:W-:Y:S04]  /*9160*/  STL [R1+0x214], R0 ;  /* 0x0002140001007387 */ /* 0x0003e80000100800 */
[----:B-1----:R-:W4:Y:S01]  /*9170*/  LDL.LU R0, [R1+0x210] ;  /* 0x0002100001007983 */ /* 0x002f220000300800 */
[----:B0-----:R-:W0:Y:S02]  /*9180*/  S2R R227, SR_TID.X ;  /* 0x0000000000e37919 */ /* 0x001e240000002100 */
[----:B0-----:R-:W-:-:S02]  /*9190*/  SHF.R.U32.HI R24, RZ, 0x2, R227 ;  /* 0x00000002ff187819 */ /* 0x001fc400000116e3 */
[----:B------:R-:W-:Y:S02]  /*91a0*/  LOP3.LUT R26, R227, 0x60, RZ, 0xc0, !PT ;  /* 0x00000060e31a7812 */ /* 0x000fe400078ec0ff */
[----:B------:R-:W-:Y:S02]  /*91b0*/  SHF.R.U32.HI R27, RZ, 0x7, R227 ;  /* 0x00000007ff1b7819 */ /* 0x000fe400000116e3 */
[----:B------:R-:W-:Y:S02]  /*91c0*/  LOP3.LUT R25, R24, 0x7, RZ, 0xc0, !PT ;  /* 0x0000000718197812 */ /* 0x000fe400078ec0ff */
[----:B------:R-:W-:Y:S02]  /*91d0*/  SHF.R.U32.HI R26, RZ, 0x1, R26 ;  /* 0x00000001ff1a7819 */ /* 0x000fe4000001161a */
[----:B------:R-:W-:Y:S02]  /*91e0*/  LOP3.LUT R24, R27, 0x1, RZ, 0xc0, !PT ;  /* 0x000000011b187812 */ /* 0x000fe400078ec0ff */
[----:B------:R-:W-:-:S02]  /*91f0*/  IADD3 R31, RZ, -R26, -R25 ;  /* 0x8000001aff1f7210 */ /* 0x000fc40007ffe819 */
[----:B------:R-:W-:Y:S01]  /*9200*/  LOP3.LUT R27, R227, 0x3, RZ, 0xc0, !PT ;  /* 0x00000003e31b7812 */ /* 0x000fe200078ec0ff */
[C---:B------:R-:W-:Y:S02]  /*9210*/  IMAD.SHL.U32 R30, R24.reuse, 0x40, RZ ;  /* 0x00000040181e7824 */ /* 0x040fe400078e00ff */
[----:B------:R-:W-:Y:S02]  /*9220*/  IMAD R31, R24, -0x40, R31 ;  /* 0xffffffc0181f7824 */ /* 0x000fe400078e021f */
[----:B---3--:R-:W-:Y:S02]  /*9230*/  IMAD R29, R2, 0xb0, RZ ;  /* 0x000000b0021d7824 */ /* 0x008fe400078e02ff */
[----:B------:R0:W5:Y:S01]  /*9240*/  LDL.LU R2, [R1+0x218] ;  /* 0x0002180001027983 */ /* 0x0001620000300800 */
[----:B----4-:R-:W-:Y:S02]  /*9250*/  IMAD.WIDE R40, R0, 0x100, RZ ;  /* 0x0000010000287825 */ /* 0x010fe400078e02ff */
[----:B--2---:R-:W-:-:S02]  /*9260*/  ISETP.GE.AND P0, PT, R29, R28, PT ;  /* 0x0000001c1d00720c */ /* 0x004fc40003f06270 */
[----:B------:R-:W-:Y:S01]  /*9270*/  LOP3.LUT R45, R30, 0x40, R25, 0xe2, !PT ;  /* 0x000000401e2d7812 */ /* 0x000fe200078ee219 */
[----:B------:R-:W-:Y:S02]  /*9280*/  IMAD.SHL.U32 R24, R0, 0x100, RZ ;  /* 0x0000010000187824 */ /* 0x000fe400078e00ff */
[----:B------:R0:W5:Y:S01]  /*9290*/  LDL.LU R0, [R1+0x214] ;  /* 0x0002140001007983 */ /* 0x0001620000300800 */
[----:B------:R-:W-:Y:S02]  /*92a0*/  IMAD.SHL.U32 R32, R227, 0x2, RZ ;  /* 0x00000002e3207824 */ /* 0x000fe400078e00ff */
[C---:B------:R-:W-:Y:S01]  /*92b0*/  ISETP.GE.OR P0, PT, R24.reuse, UR6, P0 ;  /* 0x0000000618007c0c */ /* 0x040fe20008706670 */
[----:B------:R-:W-:Y:S01]  /*92c0*/  IMAD R44, R27, -0x2, R28 ;  /* 0xfffffffe1b2c7824 */ /* 0x000fe200078e021c */
[----:B------:R-:W-:Y:S01]  /*92d0*/  IADD3 R43, -R24, UR6, R31 ;  /* 0x00000006182b7c10 */ /* 0x000fe2000fffe11f */
[----:B------:R-:W-:Y:S01]  /*92e0*/  IMAD.MOV.U32 R42, RZ, RZ, -0x1 ;  /* 0xffffffffff2a7424 */ /* 0x000fe200078e00ff */
[----:B------:R-:W-:Y:S01]  /*92f0*/  LOP3.LUT R45, R40, R45, R26, 0xfe, !PT ;  /* 0x0000002d282d7212 */ /* 0x000fe200078efe1a */
[----:B------:R-:W-:Y:S01]  /*9300*/  IMAD.IADD R44, R44, 0x1, -R29 ;  /* 0x000000012c2c7824 */ /* 0x000fe200078e0a1d */
[----:B------:R-:W-:-:S07]  /*9310*/  LOP3.LUT R32, R29, 0x6, R32, 0xf8, !PT ;  /* 0x000000061d207812 */ /* 0x000fce00078ef820 */
[----:B0-----:R-:W-:Y:S05]  /*9320*/  @P0 BRA `(.L_x_36) ;  /* 0x000000cc00dc0947 */ /* 0x001fea0003800000 */
[----:B------:R-:W0:Y:S01]  /*9330*/  LDC.64 R28, c[0x0][0x5c8] ;  /* 0x00017200ff1c7b82 */ /* 0x000e220000000a00 */
[----:B------:R-:W-:Y:S01]  /*9340*/  USHF.R.S32.HI UR7, URZ, 0x1f, UR61 ;  /* 0x0000001f3f077899 */ /* 0x000fe2000801143d */
[--C-:B------:R-:W-:Y:S01]  /*9350*/  SHF.R.S32.HI R33, RZ, 0x1f, R32.reuse ;  /* 0x0000001fff217819 */ /* 0x100fe20000011420 */
[----:B------:R-:W-:Y:S01]  /*9360*/  ULDC.64 UR8, c[0x0][0x5d0] ;  /* 0x0001740000087ab9 */ /* 0x000fe20000000a00 */
[----:B------:R-:W-:Y:S01]  /*9370*/  BSSY B0, `(.L_x_36) ;  /* 0x0000cf2000007945 */ /* 0x000fe20003800000 */
[----:B------:R-:W-:Y:S02]  /*9380*/  UIMAD UR6, UR7, UR8, URZ ;  /* 0x00000008070672a4 */ /* 0x000fe4000f8e023f */
[----:B------:R-:W-:Y:S02]  /*9390*/  IMAD.U32 R27, RZ, RZ, UR8 ;  /* 0x00000008ff1b7e24 */ /* 0x000fe4000f8e00ff */
[----:B------:R-:W-:Y:S02]  /*93a0*/  UIMAD UR6, UR61, UR9, UR6 ;  /* 0x000000093d0672a4 */ /* 0x000fe4000f8e0206 */
[----:B------:R-:W-:Y:S01]  /*93b0*/  IMAD.WIDE.U32 R26, R27, UR61, R32 ;  /* 0x0000003d1b1a7c25 */ /* 0x000fe2000f8e0020 */
[----:B------:R-:W-:-:S03]  /*93c0*/  ULDC.64 UR8, c[0x0][0x5c0] ;  /* 0x0001700000087ab9 */ /* 0x000fc60000000a00 */
[----:B------:R-:W-:Y:S02]  /*93d0*/  VIADD R27, R27, UR6 ;  /* 0x000000061b1b7c36 */ /* 0x000fe40008000000 */
[-C--:B0-----:R-:W-:Y:S01]  /*93e0*/  IMAD R24, R41, R28.reuse, RZ ;  /* 0x0000001c29187224 */ /* 0x081fe200078e02ff */
[----:B------:R-:W-:Y:S01]  /*93f0*/  SHF.L.U64.HI R34, R28, 0x3, R29 ;  /* 0x000000031c227819 */ /* 0x000fe2000001021d */
[----:B------:R-:W-:-:S04]  /*9400*/  IMAD.WIDE.U32 R26, R45, R28, R26 ;  /* 0x0000001c2d1a7225 */ /* 0x000fc800078e001a */
[----:B------:R-:W-:Y:S01]  /*9410*/  IMAD R25, R45, R29, R24 ;  /* 0x0000001d2d197224 */ /* 0x000fe200078e0218 */
[----:B------:R-:W-:Y:S01]  /*9420*/  IADD3 R24, P2, R26, UR8, RZ ;  /* 0x000000081a187c10 */ /* 0x000fe2000ff5e0ff */
[C---:B------:R-:W-:Y:S01]  /*9430*/  IMAD.SHL.U32 R35, R28.reuse, 0x8, RZ ;  /* 0x000000081c237824 */ /* 0x040fe200078e00ff */
[----:B------:R-:W-:Y:S01]  /*9440*/  LEA R30, P3, R28, R26, 0x7 ;  /* 0x0000001a1c1e7211 */ /* 0x000fe200078638ff */
[----:B------:R-:W-:-:S03]  /*9450*/  IMAD.IADD R27, R27, 0x1, R25 ;  /* 0x000000011b1b7824 */ /* 0x000fc600078e0219 */
[----:B------:R-:W-:Y:S02]  /*9460*/  IADD3 R26, P1, P0, R26, UR8, R35 ;  /* 0x000000081a1a7c10 */ /* 0x000fe4000f83e023 */
[----:B------:R-:W-:Y:S02]  /*9470*/  IADD3.X R25, R27, UR9, RZ, P2, !PT ;  /* 0x000000091b197c10 */ /* 0x000fe400097fe4ff */
[----:B------:R-:W-:Y:S02]  /*9480*/  FSETP.NEU.AND P2, PT, RZ, UR5, PT ;  /* 0x00000005ff007c0b */ /* 0x000fe4000bf4d000 */
[----:B------:R-:W-:Y:S02]  /*9490*/  LEA.HI.X R31, R28, R27, R29, 0x7, P3 ;  /* 0x0000001b1c1f7211 */ /* 0x000fe400018f3c1d */
[C---:B------:R-:W-:Y:S02]  /*94a0*/  IADD3 R28, P3, R30.reuse, UR8, RZ ;  /* 0x000000081e1c7c10 */ /* 0x040fe4000ff7e0ff */
[----:B------:R-:W-:-:S02]  /*94b0*/  IADD3 R30, P5, P6, R30, UR8, R35 ;  /* 0x000000081e1e7c10 */ /* 0x000fc4000febe023 */
[----:B------:R-:W-:Y:S02]  /*94c0*/  IADD3.X R29, R31, UR9, RZ, P3, !PT ;  /* 0x000000091f1d7c10 */ /* 0x000fe40009ffe4ff */
[--C-:B------:R-:W-:Y:S02]  /*94d0*/  IADD3.X R27, R27, UR9, R34.reuse, P1, P0 ;  /* 0x000000091b1b7c10 */ /* 0x100fe40008fe0422 */
[----:B------:R-:W-:Y:S01]  /*94e0*/  IADD3.X R31, R31, UR9, R34, P5, P6 ;  /* 0x000000091f1f7c10 */ /* 0x000fe2000afec422 */
[----:B------:R-:W-:Y:S06]  /*94f0*/  @!P2 BRA `(.L_x_37) ;  /* 0x00000098005ca947 */ /* 0x000fec0003800000 */
[----:B------:R-:W-:Y:S01]  /*9500*/  ULDC.64 UR8, c[0x0][0x5b8] ;  /* 0x00016e0000087ab9 */ /* 0x000fe20000000a00 */
[----:B------:R-:W-:Y:S01]  /*9510*/  ISETP.GE.AND P3, PT, R43, 0x1, PT ;  /* 0x000000012b00780c */ /* 0x000fe20003f66270 */
[----:B------:R-:W-:Y:S02]  /*9520*/  UIMAD UR6, UR7, UR8, URZ ;  /* 0x00000008070672a4 */ /* 0x000fe4000f8e023f */
[----:B------:R-:W-:Y:S01]  /*9530*/  IMAD.U32 R35, RZ, RZ, UR8 ;  /* 0x00000008ff237e24 */ /* 0x000fe2000f8e00ff */
[----:B------:R-:W-:Y:S01]  /*9540*/  BSSY B1, `(.L_x_38) ;  /* 0x0000010000017945 */ /* 0x000fe20003800000 */
[----:B------:R-:W-:Y:S01]  /*9550*/  ISETP.LT.OR P1, PT, R44, 0x1, !P3 ;  /* 0x000000012c00780c */ /* 0x000fe20005f21670 */
[----:B------:R-:W-:Y:S02]  /*9560*/  UIMAD UR6, UR61, UR9, UR6 ;  /* 0x000000093d0672a4 */ /* 0x000fe4000f8e0206 */
[----:B------:R-:W-:Y:S01]  /*9570*/  IMAD.WIDE.U32 R32, R35, UR61, R32 ;  /* 0x0000003d23207c25 */ /* 0x000fe2000f8e0020 */
[----:B------:R-:W-:-:S03]  /*9580*/  ULDC.64 UR8, c[0x0][0x5a8] ;  /* 0x00016a0000087ab9 */ /* 0x000fc60000000a00 */
[----:B------:R-:W-:Y:S02]  /*9590*/  IMAD.MOV.U32 R38, RZ, RZ, R32 ;  /* 0x000000ffff267224 */ /* 0x000fe400078e0020 */
[----:B------:R-:W-:Y:S01]  /*95a0*/  VIADD R39, R33, UR6 ;  /* 0x0000000621277c36 */ /* 0x000fe20008000000 */
[----:B------:R-:W-:Y:S02]  /*95b0*/  ULDC.64 UR6, c[0x0][0x5b0] ;  /* 0x00016c0000067ab9 */ /* 0x000fe40000000a00 */
[----:B------:R-:W-:Y:S02]  /*95c0*/  IMAD R34, R41, UR6, RZ ;  /* 0x0000000629227c24 */ /* 0x000fe4000f8e02ff */
[----:B------:R-:W-:-:S04]  /*95d0*/  IMAD.WIDE.U32 R32, R45, UR6, R38 ;  /* 0x000000062d207c25 */ /* 0x000fc8000f8e0026 */
[--C-:B------:R-:W-:Y:S01]  /*95e0*/  IMAD R35, R45, UR7, R34.reuse ;  /* 0x000000072d237c24 */ /* 0x100fe2000f8e0222 */
[----:B------:R-:W-:Y:S02]  /*95f0*/  IADD3 R32, P0, R32, UR8, RZ ;  /* 0x0000000820207c10 */ /* 0x000fe4000ff1e0ff */
[----:B------:R-:W-:Y:S02]  /*9600*/  PRMT R34, RZ, 0x7610, R34 ;  /* 0x00007610ff227816 */ /* 0x000fe40000000022 */
[----:B------:R-:W-:Y:S01]  /*9610*/  IADD3.X R33, R33, UR9, R35, P0, !PT ;  /* 0x0000000921217c10 */ /* 0x000fe200087fe423 */
[----:B------:R-:W-:Y:S08]  /*9620*/  @P1 BRA `(.L_x_39) ;  /* 0x0000000000041947 */ /* 0x000ff00003800000 */
[----:B------:R0:W5:Y:S02]  /*9630*/  LDG.E.U8 R34, desc[UR52][R32.64] ;  /* 0x0000003420227981 */ /* 0x000164000c1e1100 */
.L_x_39:
[----:B------:R-:W-:Y:S05]  /*9640*/  BSYNC B1 ;  /* 0x0000000000017941 */ /* 0x000fea0003800000 */
.L_x_38:
[----:B-----5:R-:W-:Y:S01]  /*9650*/  LOP3.LUT R34, R34, 0xff, RZ, 0xc0, !PT ;  /* 0x000000ff22227812 */ /* 0x020fe200078ec0ff */
[----:B------:R-:W-:Y:S01]  /*9660*/  BSSY B1, `(.L_x_40) ;  /* 0x000000b000017945 */ /* 0x000fe20003800000 */
[----:B------:R-:W-:Y:S02]  /*9670*/  ISETP.LT.OR P0, PT, R44, 0x2, !P3 ;  /* 0x000000022c00780c */ /* 0x000fe40005f01670 */
[----:B------:R-:W-:-:S05]  /*9680*/  F2FP.F16.E4M3.UNPACK_B R34, R34 ;  /* 0x00000022ff22723e */ /* 0x000fca00020006ff */
[----:B------:R-:W-:-:S05]  /*9690*/  HADD2.F32 R34, -RZ, R34.H0_H0 ;  /* 0x20000022ff227230 */ /* 0x000fca0000004100 */
[----:B------:R-:W-:Y:S01]  /*96a0*/  FMUL R35, R34, UR5 ;  /* 0x0000000522237c20 */ /* 0x000fe20008400000 */
[----:B------:R-:W-:-:S03]  /*96b0*/  PRMT R34, RZ, 0x7610, R34 ;  /* 0x00007610ff227816 */ /* 0x000fc60000000022 */
[----:B------:R-:W-:-:S05]  /*96c0*/  FFMA R35, R226, UR4, R35 ;  /* 0x00000004e2237c23 */ /* 0x000fca0008000023 */
[----:B------:R-:W-:-:S05]  /*96d0*/  F2FP.SATFINITE.E4M3.F32.PACK_AB_MERGE_C R35, RZ, R35, RZ ;  /* 0x00000023ff23723e */ /* 0x000fca00048070ff */
[----:B------:R1:W-:Y:S01]  /*96e0*/  @!P1 STG.E.U8 desc[UR52][R24.64], R35 ;  /* 0x0000002318009986 */ /* 0x0003e2000c101134 */
[----:B------:R-:W-:Y:S05]  /*96f0*/  @P0 BRA `(.L_x_41) ;  /* 0x0000000000040947 */ /* 0x000fea0003800000 */
[----:B------:R2:W5:Y:S02]  /*9700*/  LDG.E.U8 R34, desc[UR52][R32.64+0x1] ;  /* 0x0000013420227981 */ /* 0x000564000c1e1100 */
.L_x_41:
[----:B------:R-:W-:Y:S05]  /*9710*/  BSYNC B1 ;  /* 0x0000000000017941 */ /* 0x000fea0003800000 */
.L_x_40:
[----:B-----5:R-:W-:Y:S01]  /*9720*/  LOP3.LUT R34, R34, 0xff, RZ, 0xc0, !PT ;  /* 0x000000ff22227812 */ /* 0x020fe200078ec0ff */
[----:B------:R-:W-:Y:S01]  /*9730*/  BSSY B1, `(.L_x_42) ;  /* 0x0000013000017945 */ /* 0x000fe20003800000 */
[----:B------:R-:W-:Y:S02]  /*9740*/  IADD3 R37, P1, R45, 0x8, RZ ;  /* 0x000000082d257810 */ /* 0x000fe40007f3e0ff */
[----:B------:R-:W-:Y:S02]  /*9750*/  F2FP.F16.E4M3.UNPACK_B R34, R34 ;  /* 0x00000022ff22723e */ /* 0x000fe400020006ff */
[----:B------:R-:W-:Y:S01]  /*9760*/  ISETP.GE.AND P2, PT, R43, 0x9, PT ;  /* 0x000000092b00780c */ /* 0x000fe20003f46270 */
[----:B-1----:R-:W-:Y:S02]  /*9770*/  IMAD.X R35, RZ, RZ, R41, P1 ;  /* 0x000000ffff237224 */ /* 0x002fe400008e0629 */
[----:B------:R-:W-:Y:S01]  /*9780*/  HADD2.F32 R34, -RZ, R34.H0_H0 ;  /* 0x20000022ff227230 */ /* 0x000fe20000004100 */
[----:B------:R-:W-:Y:S01]  /*9790*/  ISETP.LT.OR P5, PT, R44, 0x1, !P2 ;  /* 0x000000012c00780c */ /* 0x000fe200057a1670 */
[----:B------:R-:W-:-:S03]  /*97a0*/  IMAD R46, R35, UR6, RZ ;  /* 0x00000006232e7c24 */ /* 0x000fc6000f8e02ff */
[----:B------:R-:W-:Y:S01]  /*97b0*/  FMUL R36, R34, UR5 ;  /* 0x0000000522247c20 */ /* 0x000fe20008400000 */
[----:B------:R-:W-:-:S04]  /*97c0*/  IMAD.WIDE.U32 R34, R37, UR6, R38 ;  /* 0x0000000625227c25 */ /* 0x000fc8000f8e0026 */
[----:B------:R-:W-:Y:S01]  /*97d0*/  FFMA R36, R225, UR4, R36 ;  /* 0x00000004e1247c23 */ /* 0x000fe20008000024 */
[----:B------:R-:W-:Y:S01]  /*97e0*/  IMAD R37, R37, UR7, R46 ;  /* 0x0000000725257c24 */ /* 0x000fe2000f8e022e */
[----:B------:R-:W-:-:S03]  /*97f0*/  IADD3 R34, P1, R34, UR8, RZ ;  /* 0x0000000822227c10 */ /* 0x000fc6000ff3e0ff */
[----:B------:R-:W-:Y:S02]  /*9800*/  F2FP.SATFINITE.E4M3.F32.PACK_AB_MERGE_C R47, RZ, R36, RZ ;  /* 0x00000024ff2f723e */ /* 0x000fe400048070ff */
[----:B------:R-:W-:Y:S02]  /*9810*/  IADD3.X R35, R35, UR9, R37, P1, !PT ;  /* 0x0000000923237c10 */ /* 0x000fe40008ffe425 */
[----:B------:R-:W-:Y:S01]  /*9820*/  PRMT R36, RZ, 0x7610, R36 ;  /* 0x00007610ff247816 */ /* 0x000fe20000000024 */
[----:B------:R1:W-:Y:S01]  /*9830*/  @!P0 STG.E.U8 desc[UR52][R24.64+0x1], R47 ;  /* 0x0000012f18008986 */ /* 0x0003e2000c101134 */
[----:B------:R-:W-:Y:S05]  /*9840*/  @P5 BRA `(.L_x_43) ;  /* 0x0000000000045947 */ /* 0x000fea0003800000 */
[----:B------:R3:W5:Y:S02]  /*9850*/  LDG.E.U8 R36, desc[UR52][R34.64] ;  /* 0x0000003422247981 */ /* 0x000764000c1e1100 */
.L_x_43:
[----:B------:R-:W-:Y:S05]  /*9860*/  BSYNC B1 ;  /* 0x0000000000017941 */ /* 0x000fea0003800000 */
.L_x_42:
        /* <DEDUP_REMOVED lines=12> */
.L_x_45:
[----:B------:R-:W-:Y:S05]  /*9930*/  BSYNC B1 ;  /* 0x0000000000017941 */ /* 0x000fea0003800000 */
.L_x_44:
[----:B-----5:R-:W-:Y:S01]  /*9940*/  LOP3.LUT R36, R36, 0xff, RZ, 0xc0, !PT ;  /* 0x000000ff24247812 */ /* 0x020fe200078ec0ff */
[----:B------:R-:W-:Y:S01]  /*9950*/  BSSY B1, `(.L_x_46) ;  /* 0x000000b000017945 */ /* 0x000fe20003800000 */
[----:B------:R-:W-:Y:S02]  /*9960*/  ISETP.LT.OR P1, PT, R44, 0x9, !P3 ;  /* 0x000000092c00780c */ /* 0x000fe40005f21670 */
[----:B------:R-:W-:-:S05]  /*9970*/  F2FP.F16.E4M3.UNPACK_B R36, R36 ;  /* 0x00000024ff24723e */ /* 0x000fca00020006ff */
[----:B------:R-:W-:-:S05]  /*9980*/  HADD2.F32 R36, -RZ, R36.H0_H0 ;  /* 0x20000024ff247230 */ /* 0x000fca0000004100 */
[----:B------:R-:W-:-:S04]  /*9990*/  FMUL R36, R36, UR5 ;  /* 0x0000000524247c20 */ /* 0x000fc80008400000 */
[----:B------:R-:W-:-:S05]  /*99a0*/  FFMA R36, R223, UR4, R36 ;  /* 0x00000004df247c23 */ /* 0x000fca0008000024 */
[----:B----4-:R-:W-:Y:S02]  /*99b0*/  F2FP.SATFINITE.E4M3.F32.PACK_AB_MERGE_C R37, RZ, R36, RZ ;  /* 0x00000024ff25723e */ /* 0x010fe400048070ff */
[----:B------:R-:W-:-:S03]  /*99c0*/  PRMT R36, RZ, 0x7610, R36 ;  /* 0x00007610ff247816 */ /* 0x000fc60000000024 */
[----:B------:R4:W-:Y:S01]  /*99d0*/  @!P0 STG.E.U8 desc[UR52][R26.64+0x1], R37 ;  /* 0x000001251a008986 */ /* 0x0009e2000c101134 */
[----:B------:R-:W-:Y:S05]  /*99e0*/  @P1 BRA `(.L_x_47) ;  /* 0x0000000000041947 */ /* 0x000fea0003800000 */
[----:B------:R0:W5:Y:S02]  /*99f0*/  LDG.E.U8 R36, desc[UR52][R32.64+0x8] ;  /* 0x0000083420247981 */ /* 0x000164000c1e1100 */
.L_x_47:
[----:B------:R-:W-:Y:S05]  /*9a00*/  BSYNC B1 ;  /* 0x0000000000017941 */ /* 0x000fea0003800000 */
.L_x_46:
[----:B-----5:R-:W-:Y:S01]  /*9a10*/  LOP3.LUT R36, R36, 0xff, RZ, 0xc0, !PT ;  /* 0x000000ff24247812 */ /* 0x020fe200078ec0ff */
[----:B------:R-:W-:Y:S01]  /*9a20*/  BSSY B1, `(.L_x_48) ;  /* 0x000000b000017945 */ /* 0x000fe20003800000 */
[----:B------:R-:W-:Y:S02]  /*9a30*/  ISETP.LT.OR P0, PT, R44, 0xa, !P3 ;  /* 0x0000000a2c00780c */ /* 0x000fe40005f01670 */
[----:B------:R-:W-:-:S05]  /*9a40*/  F2FP.F16.E4M3.UNPACK_B R36, R36 ;  /* 0x00000024ff24723e */ /* 0x000fca00020006ff */
[----:B------:R-:W-:-:S05]  /*9a50*/  HADD2.F32 R36, -RZ, R36.H0_H0 ;  /* 0x20000024ff247230 */ /* 0x000fca0000004100 */
[----:B----4-:R-:W-:Y:S01]  /*9a60*/  FMUL R37, R36, UR5 ;  /* 0x0000000524257c20 */ /* 0x010fe20008400000 */
[----:B------:R-:W-:-:S03]  /*9a70*/  PRMT R36, RZ, 0x7610, R36 ;  /* 0x00007610ff247816 */ /* 0x000fc60000000024 */
[----:B------:R-:W-:-:S05]  /*9a80*/  FFMA R37, R222, UR4, R37 ;  /* 0x00000004de257c23 */ /* 0x000fca0008000025 */
[----:B------:R-:W-:-:S05]  /*9a90*/  F2FP.SATFINITE.E4M3.F32.PACK_AB_MERGE_C R37, RZ, R37, RZ ;  /* 0x00000025ff25723e */ /* 0x000fca00048070ff */
[----:B------:R4:W-:Y:S01]  /*9aa0*/  @!P1 STG.E.U8 desc[UR52][R24.64+0x8], R37 ;  /* 0x0000082518009986 */ /* 0x0009e2000c101134 */
[----:B------:R-:W-:Y:S05]  /*9ab0*/  @P0 BRA `(.L_x_49) ;  /* 0x0000000000040947 */ /* 0x000fea0003800000 */
[----:B------:R0:W5:Y:S02]  /*9ac0*/  LDG.E.U8 R36, desc[UR52][R32.64+0x9] ;  /* 0x0000093420247981 */ /* 0x000164000c1e1100 */
.L_x_49:
[----:B------:R-:W-:Y:S05]  /*9ad0*/  BSYNC B1 ;  /* 0x0000000000017941 */ /* 0x000fea0003800000 */
.L_x_48:
        /* <DEDUP_REMOVED lines=12> */
.L_x_51:
[----:B------:R-:W-:Y:S05]  /*9ba0*/  BSYNC B1 ;  /* 0x0000000000017941 */ /* 0x000fea0003800000 */
.L_x_50:
        /* <DEDUP_REMOVED lines=12> */
.L_x_53:
[----:B------:R-:W-:Y:S05]  /*9c70*/  BSYNC B1 ;  /* 0x0000000000017941 */ /* 0x000fea0003800000 */
.L_x_52:
[----:B-----5:R-:W-:Y:S01]  /*9c80*/  LOP3.LUT R36, R36, 0xff, RZ, 0xc0, !PT ;  /* 0x000000ff24247812 */ /* 0x020fe200078ec0ff */
[----:B------:R-:W-:Y:S01]  /*9c90*/  BSSY B1, `(.L_x_54) ;  /* 0x0000013000017945 */ /* 0x000fe20003800000 */
[----:B-1----:R-:W-:Y:S02]  /*9ca0*/  IADD3 R47, P0, R45, 0x80, RZ ;  /* 0x000000802d2f7810 */ /* 0x002fe40007f1e0ff */
[----:B------:R-:W-:Y:S02]  /*9cb0*/  F2FP.F16.E4M3.UNPACK_B R36, R36 ;  /* 0x00000024ff24723e */ /* 0x000fe400020006ff */
[----:B------:R-:W-:Y:S01]  /*9cc0*/  ISETP.GE.AND P1, PT, R43, 0x81, PT ;  /* 0x000000812b00780c */ /* 0x000fe20003f26270 */
[----:B----4-:R-:W-:Y:S02]  /*9cd0*/  IMAD.X R37, RZ, RZ, R41, P0 ;  /* 0x000000ffff257224 */ /* 0x010fe400000e0629 */
        /* <DEDUP_REMOVED lines=14> */
.L_x_55:
[----:B------:R-:W-:Y:S05]  /*9dc0*/  BSYNC B1 ;  /* 0x0000000000017941 */ /* 0x000fea0003800000 */
.L_x_54:
        /* <DEDUP_REMOVED lines=12> */
.L_x_57:
[----:B------:R-:W-:Y:S05]  /*9e90*/  BSYNC B1 ;  /* 0x0000000000017941 */ /* 0x000fea0003800000 */
.L_x_56:
[----:B-----5:R-:W-:Y:S01]  /*9ea0*/  LOP3.LUT R46, R46, 0xff, RZ, 0xc0, !PT ;  /* 0x000000ff2e2e7812 */ /* 0x020fe200078ec0ff */
[----:B------:R-:W-:Y:S01]  /*9eb0*/  BSSY B1, `(.L_x_58) ;  /* 0x0000013000017945 */ /* 0x000fe20003800000 */
[----:B------:R-:W-:Y:S02]  /*9ec0*/  IADD3 R45, P0, R45, 0x88, RZ ;  /* 0x000000882d2d7810 */ /* 0x000fe40007f1e0ff */
[----:B------:R-:W-:-:S03]  /*9ed0*/  F2FP.F16.E4M3.UNPACK_B R46, R46 ;  /* 0x0000002eff2e723e */ /* 0x000fc600020006ff */
[----:B------:R-:W-:Y:S01]  /*9ee0*/  IMAD.X R40, RZ, RZ, R41, P0 ;  /* 0x000000ffff287224 */ /* 0x000fe200000e0629 */
[----:B------:R-:W-:Y:S01]  /*9ef0*/  ISETP.GE.AND P0, PT, R43, 0x89, PT ;  /* 0x000000892b00780c */ /* 0x000fe20003f06270 */
[----:B------:R-:W-:Y:S02]  /*9f00*/  HADD2.F32 R46, -RZ, R46.H0_H0 ;  /* 0x2000002eff2e7230 */ /* 0x000fe40000004100 */
[----:B------:R-:W-:Y:S02]  /*9f10*/  IMAD R40, R40, UR6, RZ ;  /* 0x0000000628287c24 */ /* 0x000fe4000f8e02ff */
[----:B------:R-:W-:-:S04]  /*9f20*/  IMAD.WIDE.U32 R38, R45, UR6, R38 ;  /* 0x000000062d267c25 */ /* 0x000fc8000f8e0026 */
[----:B------:R-:W-:Y:S01]  /*9f30*/  FMUL R46, R46, UR5 ;  /* 0x000000052e2e7c20 */ /* 0x000fe20008400000 */
[----:B------:R-:W-:-:S03]  /*9f40*/  IMAD R45, R45, UR7, R40 ;  /* 0x000000072d2d7c24 */ /* 0x000fc6000f8e0228 */
[----:B------:R-:W-:Y:S01]  /*9f50*/  FFMA R46, R217, UR4, R46 ;  /* 0x00000004d92e7c23 */ /* 0x000fe2000800002e */
[----:B------:R-:W-:Y:S02]  /*9f60*/  IADD3 R38, P6, R38, UR8, RZ ;  /* 0x0000000826267c10 */ /* 0x000fe4000ffde0ff */
[----:B------:R-:W-:Y:S02]  /*9f70*/  PRMT R40, RZ, 0x7610, R40 ;  /* 0x00007610ff287816 */ /* 0x000fe40000000028 */
[----:B------:R-:W-:Y:S02]  /*9f80*/  F2FP.SATFINITE.E4M3.F32.PACK_AB_MERGE_C R41, RZ, R46, RZ ;  /* 0x0000002eff29723e */ /* 0x000fe400048070ff */
[----:B------:R-:W-:-:S03]  /*9f90*/  IADD3.X R39, R39, UR9, R45, P6, !PT ;  /* 0x0000000927277c10 */ /* 0x000fc6000b7fe42d */
[----:B------:R0:W-:Y:S01]  /*9fa0*/  @!P5 STG.E.U8 desc[UR52][R28.64+0x1], R41 ;  /* 0x000001291c00d986 */ /* 0x0001e2000c101134 */
[----:B------:R-:W-:-:S13]  /*9fb0*/  ISETP.LT.OR P5, PT, R44, 0x1, !P0 ;  /* 0x000000012c00780c */ /* 0x000fda00047a1670 */
[----:B0-----:R-:W-:Y:S05]  /*9fc0*/  @P5 BRA `(.L_x_59) ;  /* 0x0000000000045947 */ /* 0x001fea0003800000 */
[----:B------:R0:W5:Y:S02]  /*9fd0*/  LDG.E.U8 R40, desc[UR52][R38.64] ;  /* 0x0000003426287981 */ /* 0x000164000c1e1100 */
.L_x_59:
[----:B------:R-:W-:Y:S05]  /*9fe0*/  BSYNC B1 ;  /* 0x0000000000017941 */ /* 0x000fea0003800000 */
.L_x_58:
        /* <DEDUP_REMOVED lines=12> */
.L_x_61:
[----:B------:R-:W-:Y:S05]  /*a0b0*/  BSYNC B1 ;  /* 0x0000000000017941 */ /* 0x000fea0003800000 */
.L_x_60:
[----:B-----5:R-:W-:Y:S01]  /*a0c0*/  LOP3.LUT R40, R40, 0xff, RZ, 0xc0, !PT ;  /* 0x000000ff28287812 */ /* 0x020fe200078ec0ff */
[----:B------:R-:W-:Y:S01]  /*a0d0*/  BSSY B1, `(.L_x_62) ;  /* 0x000000b000017945 */ /* 0x000fe20003800000 */
[----:B------:R-:W-:Y:S02]  /*a0e0*/  ISETP.LT.OR P5, PT, R44, 0x9, !P1 ;  /* 0x000000092c00780c */ /* 0x000fe40004fa1670 */
[----:B------:R-:W-:-:S05]  /*a0f0*/  F2FP.F16.E4M3.UNPACK_B R40, R40 ;  /* 0x00000028ff28723e */ /* 0x000fca00020006ff */
[----:B------:R-:W-:-:S05]  /*a100*/  HADD2.F32 R40, -RZ, R40.H0_H0 ;  /* 0x20000028ff287230 */ /* 0x000fca0000004100 */
[----:B------:R-:W-:-:S04]  /*a110*/  FMUL R40, R40, UR5 ;  /* 0x0000000528287c20 */ /* 0x000fc80008400000 */
[----:B------:R-:W-:-:S05]  /*a120*/  FFMA R40, R215, UR4, R40 ;  /* 0x00000004d7287c23 */ /* 0x000fca0008000028 */
[----:B0-----:R-:W-:Y:S02]  /*a130*/  F2FP.SATFINITE.E4M3.F32.PACK_AB_MERGE_C R41, RZ, R40, RZ ;  /* 0x00000028ff29723e */ /* 0x001fe400048070ff */
[----:B------:R-:W-:-:S03]  /*a140*/  PRMT R40, RZ, 0x7610, R40 ;  /* 0x00007610ff287816 */ /* 0x000fc60000000028 */
[----:B------:R0:W-:Y:S01]  /*a150*/  @!P6 STG.E.U8 desc[UR52][R30.64+0x1], R41 ;  /* 0x000001291e00e986 */ /* 0x0001e2000c101134 */
[----:B------:R-:W-:Y:S05]  /*a160*/  @P5 BRA `(.L_x_63) ;  /* 0x0000000000045947 */ /* 0x000fea0003800000 */
[----:B------:R0:W5:Y:S02]  /*a170*/  LDG.E.U8 R40, desc[UR52][R36.64+0x8] ;  /* 0x0000083424287981 */ /* 0x000164000c1e1100 */
.L_x_63:
[----:B------:R-:W-:Y:S05]  /*a180*/  BSYNC B1 ;  /* 0x0000000000017941 */ /* 0x000fea0003800000 */
.L_x_62:
[----:B-----5:R-:W-:Y:S01]  /*a190*/  LOP3.LUT R40, R40, 0xff, RZ, 0xc0, !PT ;  /* 0x000000ff28287812 */ /* 0x020fe200078ec0ff */
[----:B------:R-:W-:Y:S01]  /*a1a0*/  BSSY B1, `(.L_x_64) ;  /* 0x000000b000017945 */ /* 0x000fe20003800000 */
[----:B------:R-:W-:Y:S02]  /*a1b0*/  ISETP.LT.OR P6, PT, R44, 0xa, !P1 ;  /* 0x0000000a2c00780c */ /* 0x000fe40004fc1670 */
[----:B------:R-:W-:-:S05]  /*a1c0*/  F2FP.F16.E4M3.UNPACK_B R40, R40 ;  /* 0x00000028ff28723e */ /* 0x000fca00020006ff */
[----:B------:R-:W-:-:S05]  /*a1d0*/  HADD2.F32 R40, -RZ, R40.H0_H0 ;  /* 0x20000028ff287230 */ /* 0x000fca0000004100 */
[----:B0-----:R-:W-:Y:S01]  /*a1e0*/  FMUL R41, R40, UR5 ;  /* 0x0000000528297c20 */ /* 0x001fe20008400000 */
[----:B------:R-:W-:-:S03]  /*a1f0*/  PRMT R40, RZ, 0x7610, R40 ;  /* 0x00007610ff287816 */ /* 0x000fc60000000028 */
[----:B------:R-:W-:-:S05]  /*a200*/  FFMA R41, R214, UR4, R41 ;  /* 0x00000004d6297c23 */ /* 0x000fca0008000029 */
[----:B------:R-:W-:-:S05]  /*a210*/  F2FP.SATFINITE.E4M3.F32.PACK_AB_MERGE_C R41, RZ, R41, RZ ;  /* 0x00000029ff29723e */ /* 0x000fca00048070ff */
[----:B------:R0:W-:Y:S01]  /*a220*/  @!P5 STG.E.U8 desc[UR52][R28.64+0x8], R41 ;  /* 0x000008291c00d986 */ /* 0x0001e2000c101134 */
[----:B------:R-:W-:Y:S05]  /*a230*/  @P6 BRA `(.L_x_65) ;  /* 0x0000000000046947 */ /* 0x000fea0003800000 */
[----:B------:R0:W5:Y:S02]  /*a240*/  LDG.E.U8 R40, desc[UR52][R36.64+0x9] ;  /* 0x0000093424287981 */ /* 0x000164000c1e1100 */
.L_x_65:
[----:B------:R-:W-:Y:S05]  /*a250*/  BSYNC B1 ;  /* 0x0000000000017941 */ /* 0x000fea0003800000 */
.L_x_64:
        /* <DEDUP_REMOVED lines=12> */
.L_x_67:
[----:B------:R-:W-:Y:S05]  /*a320*/  BSYNC B1 ;  /* 0x0000000000017941 */ /* 0x000fea0003800000 */
.L_x_66:
        /* <DEDUP_REMOVED lines=12> */
.L_x_69:
[----:B------:R-:W-:Y:S05]  /*a3f0*/  BSYNC B1 ;  /* 0x0000000000017941 */ /* 0x000fea0003800000 */
.L_x_68:
        /* <DEDUP_REMOVED lines=12> */
.L_x_71:
[----:B------:R-:W-:Y:S05]  /*a4c0*/  BSYNC B1 ;  /* 0x0000000000017941 */ /* 0x000fea0003800000 */
.L_x_70:
        /* <DEDUP_REMOVED lines=12> */
.L_x_73:
[----:B------:R-:W-:Y:S05]  /*a590*/  BSYNC B1 ;  /* 0x0000000000017941 */ /* 0x000fea0003800000 */
.L_x_72:
        /* <DEDUP_REMOVED lines=12> */
.L_x_75:
[----:B------:R-:W-:Y:S05]  /*a660*/  BSYNC B1 ;  /* 0x0000000000017941 */ /* 0x000fea0003800000 */
.L_x_74:
        /* <DEDUP_REMOVED lines=12> */
.L_x_77:
[----:B------:R-:W-:Y:S05]  /*a730*/  BSYNC B1 ;  /* 0x0000000000017941 */ /* 0x000fea0003800000 */
.L_x_76:
        /* <DEDUP_REMOVED lines=12> */
.L_x_79:
[----:B------:R-:W-:Y:S05]  /*a800*/  BSYNC B1 ;  /* 0x0000000000017941 */ /* 0x000fea0003800000 */
.L_x_78:
        /* <DEDUP_REMOVED lines=12> */
.L_x_81:
[----:B------:R-:W-:Y:S05]  /*a8d0*/  BSYNC B1 ;  /* 0x0000000000017941 */ /* 0x000fea0003800000 */
.L_x_80:
        /* <DEDUP_REMOVED lines=12> */
.L_x_83:
[----:B------:R-:W-:Y:S05]  /*a9a0*/  BSYNC B1 ;  /* 0x0000000000017941 */ /* 0x000fea0003800000 */
.L_x_82:
        /* <DEDUP_REMOVED lines=12> */
.L_x_85:
[----:B------:R-:W-:Y:S05]  /*aa70*/  BSYNC B1 ;  /* 0x0000000000017941 */ /* 0x000fea0003800000 */
.L_x_84:
        /* <DEDUP_REMOVED lines=12> */
.L_x_87:
[----:B------:R-:W-:Y:S05]  /*ab40*/  BSYNC B1 ;  /* 0x0000000000017941 */ /* 0x000fea0003800000 */
.L_x_86:
        /* <DEDUP_REMOVED lines=12> */
.L_x_89:
[----:B------:R-:W-:Y:S05]  /*ac10*/  BSYNC B1 ;  /* 0x0000000000017941 */ /* 0x000fea0003800000 */
.L_x_88:
        /* <DEDUP_REMOVED lines=12> */
.L_x_91:
[----:B------:R-:W-:Y:S05]  /*ace0*/  BSYNC B1 ;  /* 0x0000000000017941 */ /* 0x000fea0003800000 */
.L_x_90:
        /* <DEDUP_REMOVED lines=12> */
.L_x_93:
[----:B------:R-:W-:Y:S05]  /*adb0*/  BSYNC B1 ;  /* 0x0000000000017941 */ /* 0x000fea0003800000 */
.L_x_92:
[----:B-----5:R-:W-:Y:S01]  /*adc0*/  LOP3.LUT R40, R40, 0xff, RZ, 0xc0, !PT ;  /* 0x000000ff28287812 */ /* 0x020fe200078ec0ff */
[----:B------:R-:W-:Y:S01]  /*add0*/  BSSY B1, `(.L_x_94) ;  /* 0x000000b000017945 */ /* 0x000fe20003800000 */
[----:B------:R-:W-:Y:S02]  /*ade0*/  ISETP.LT.OR P5, PT, R44, 0x19, !P1 ;  /* 0x000000192c00780c */ /* 0x000fe40004fa1670 */
[----:B------:R-:W-:-:S05]  /*adf0*/  F2FP.F16.E4M3.UNPACK_B R40, R40 ;  /* 0x00000028ff28723e */ /* 0x000fca00020006ff */
[----:B------:R-:W-:-:S05]  /*ae00*/  HADD2.F32 R40, -RZ, R40.H0_H0 ;  /* 0x20000028ff287230 */ /* 0x000fca0000004100 */
[----:B------:R-:W-:-:S04]  /*ae10*/  FMUL R40, R40, UR5 ;  /* 0x0000000528287c20 */ /* 0x000fc80008400000 */
[----:B------:R-:W-:Y:S01]  /*ae20*/  FFMA R40, R23, UR4, R40 ;  /* 0x0000000417287c23 */ /* 0x000fe20008000028 */
[----:B------:R-:W-:-:S04]  /*ae30*/  PRMT R23, RZ, 0x7610, R23 ;  /* 0x00007610ff177816 */ /* 0x000fc80000000017 */
[----:B0-----:R-:W-:-:S05]  /*ae40*/  F2FP.SATFINITE.E4M3.F32.PACK_AB_MERGE_C R41, RZ, R40, RZ ;  /* 0x00000028ff29723e */ /* 0x001fca00048070ff */
[----:B------:R0:W-:Y:S01]  /*ae50*/  @!P6 STG.E.U8 desc[UR52][R30.64+0x11], R41 ;  /* 0x000011291e00e986 */ /* 0x0001e2000c101134 */
[----:B------:R-:W-:Y:S05]  /*ae60*/  @P5 BRA `(.L_x_95) ;  /* 0x0000000000045947 */ /* 0x000fea0003800000 */
[----:B------:R0:W5:Y:S02]  /*ae70*/  LDG.E.U8 R23, desc[UR52][R36.64+0x18] ;  /* 0x0000183424177981 */ /* 0x000164000c1e1100 */
.L_x_95:
[----:B------:R-:W-:Y:S05]  /*ae80*/  BSYNC B1 ;  /* 0x0000000000017941 */ /* 0x000fea0003800000 */
.L_x_94:
        /* <DEDUP_REMOVED lines=8> */
[----:B------:R-:W-:-:S05]  /*af10*/  F2FP.SATFINITE.E4M3.F32.PACK_AB_MERGE_C R23, RZ, R23, RZ ;  /* 0x00000017ff17723e */ /* 0x000fca00048070ff */
[----:B------:R0:W-:Y:S01]  /*af20*/  @!P5 STG.E.U8 desc[UR52][R28.64+0x18], R23 ;  /* 0x000018171c00d986 */ /* 0x0001e2000c101134 */
[----:B------:R-:W-:Y:S05]  /*af30*/  @P6 BRA `(.L_x_97) ;  /* 0x0000000000046947 */ /* 0x000fea0003800000 */
[----:B------:R0:W5:Y:S02]  /*af40*/  LDG.E.U8 R22, desc[UR52][R36.64+0x19] ;  /* 0x0000193424167981 */ /* 0x000164000c1e1100 */
.L_x_97:
[----:B------:R-:W-:Y:S05]  /*af50*/  BSYNC B1 ;  /* 0x0000000000017941 */ /* 0x000fea0003800000 */
.L_x_96:
        /* <DEDUP_REMOVED lines=12> */
.L_x_99:
[----:B------:R-:W-:Y:S05]  /*b020*/  BSYNC B1 ;  /* 0x0000000000017941 */ /* 0x000fea0003800000 */
.L_x_98:
        /* <DEDUP_REMOVED lines=12> */
.L_x_101:
[----:B------:R-:W-:Y:S05]  /*b0f0*/  BSYNC B1 ;  /* 0x0000000000017941 */ /* 0x000fea0003800000 */
.L_x_100:
        /* <DEDUP_REMOVED lines=12> */
.L_x_103:
[----:B------:R-:W-:Y:S05]  /*b1c0*/  BSYNC B1 ;  /* 0x0000000000017941 */ /* 0x000fea0003800000 */
.L_x_102:
        /* <DEDUP_REMOVED lines=12> */
.L_x_105:
[----:B------:R-:W-:Y:S05]  /*b290*/  BSYNC B1 ;  /* 0x0000000000017941 */ /* 0x000fea0003800000 */
.L_x_104:
        /* <DEDUP_REMOVED lines=12> */
.L_x_107:
[----:B------:R-:W-:Y:S05]  /*b360*/  BSYNC B1 ;  /* 0x0000000000017941 */ /* 0x000fea0003800000 */
.L_x_106:
        /* <DEDUP_REMOVED lines=12> */
.L_x_109:
[----:B------:R-:W-:Y:S05]  /*b430*/  BSYNC B1 ;  /* 0x0000000000017941 */ /* 0x000fea0003800000 */
.L_x_108:
        /* <DEDUP_REMOVED lines=12> */
.L_x_111:
[----:B------:R-:W-:Y:S05]  /*b500*/  BSYNC B1 ;  /* 0x0000000000017941 */ /* 0x000fea0003800000 */
.L_x_110:
        /* <DEDUP_REMOVED lines=12> */
.L_x_113:
[----:B------:R-:W-:Y:S05]  /*b5d0*/  BSYNC B1 ;  /* 0x0000000000017941 */ /* 0x000fea0003800000 */
.L_x_112:
        /* <DEDUP_REMOVED lines=12> */
.L_x_115:
[----:B------:R-:W-:Y:S05]  /*b6a0*/  BSYNC B1 ;  /* 0x0000000000017941 */ /* 0x000fea0003800000 */
.L_x_114:
        /* <DEDUP_REMOVED lines=12> */
.L_x_117:
[----:B------:R-:W-:Y:S05]  /*b770*/  BSYNC B1 ;  /* 0x0000000000017941 */ /* 0x000fea0003800000 */
.L_x_116:
        /* <DEDUP_REMOVED lines=12> */
.L_x_119:
[----:B------:R-:W-:Y:S05]  /*b840*/  BSYNC B1 ;  /* 0x0000000000017941 */ /* 0x000fea0003800000 */
.L_x_118:
        /* <DEDUP_REMOVED lines=12> */
.L_x_121:
[----:B------:R-:W-:Y:S05]  /*b910*/  BSYNC B1 ;  /* 0x0000000000017941 */ /* 0x000fea0003800000 */
.L_x_120:
        /* <DEDUP_REMOVED lines=12> */
.L_x_123:
[----:B------:R-:W-:Y:S05]  /*b9e0*/  BSYNC B1 ;  /* 0x0000000000017941 */ /* 0x000fea0003800000 */
.L_x_122:
        /* <DEDUP_REMOVED lines=12> */
.L_x_125:
[----:B------:R-:W-:Y:S05]  /*bab0*/  BSYNC B1 ;  /* 0x0000000000017941 */ /* 0x000fea0003800000 */
.L_x_124:
        /* <DEDUP_REMOVED lines=12> */
.L_x_127:
[----:B------:R-:W-:Y:S05]  /*bb80*/  BSYNC B1 ;  /* 0x0000000000017941 */ /* 0x000fea0003800000 */
.L_x_126:
        /* <DEDUP_REMOVED lines=12> */
.L_x_129:
[----:B------:R-:W-:Y:S05]  /*bc50*/  BSYNC B1 ;  /* 0x0000000000017941 */ /* 0x000fea0003800000 */
.L_x_128:
        /* <DEDUP_REMOVED lines=12> */
.L_x_131:
[----:B------:R-:W-:Y:S05]  /*bd20*/  BSYNC B1 ;  /* 0x0000000000017941 */ /* 0x000fea0003800000 */
.L_x_130:
        /* <DEDUP_REMOVED lines=12> */
.L_x_133:
[----:B------:R-:W-:Y:S05]  /*bdf0*/  BSYNC B1 ;  /* 0x0000000000017941 */ /* 0x000fea0003800000 */
.L_x_132:
        /* <DEDUP_REMOVED lines=12> */
.L_x_135:
[----:B------:R-:W-:Y:S05]  /*bec0*/  BSYNC B1 ;  /* 0x0000000000017941 */ /* 0x000fea0003800000 */
.L_x_134:
        /* <DEDUP_REMOVED lines=12> */
.L_x_137:
[----:B------:R-:W-:Y:S05]  /*bf90*/  BSYNC B1 ;  /* 0x0000000000017941 */ /* 0x000fea0003800000 */
.L_x_136:
[----:B-----5:R-:W-:Y:S01]  /*bfa0*/  LOP3.LUT R2, R2, 0xff, RZ, 0xc0, !PT ;  /* 0x000000ff02027812 */ /* 0x020fe200078ec0ff */
[----:B------:R-:W-:Y:S01]  /*bfb0*/  BSSY B1, `(.L_x_138) ;  /* 0x000000b000017945 */ /* 0x000fe20003800000 */
[----:B------:R-:W-:Y:S02]  /*bfc0*/  ISETP.LT.OR P5, PT, R44, 0x31, !P2 ;  /* 0x000000312c00780c */ /* 0x000fe400057a1670 */
[----:B------:R-:W-:-:S05]  /*bfd0*/  F2FP.F16.E4M3.UNPACK_B R2, R2 ;  /* 0x00000002ff02723e */ /* 0x000fca00020006ff */
[----:B------:R-:W-:-:S05]  /*bfe0*/  HADD2.F32 R2, -RZ, R2.H0_H0 ;  /* 0x20000002ff027230 */ /* 0x000fca0000004100 */
[----:B0-----:R-:W-:-:S04]  /*bff0*/  FMUL R3, R2, UR5 ;  /* 0x0000000502037c20 */ /* 0x001fc80008400000 */
[----:B------:R-:W-:Y:S01]  /*c000*/  FFMA R3, R0, UR4, R3 ;  /* 0x0000000400037c23 */ /* 0x000fe20008000003 */
[----:B------:R-:W-:-:S04]  /*c010*/  PRMT R0, RZ, 0x7610, R0 ;  /* 0x00007610ff007816 */ /* 0x000fc80000000000 */
[----:B------:R-:W-:-:S05]  /*c020*/  F2FP.SATFINITE.E4M3.F32.PACK_AB_MERGE_C R3, RZ, R3, RZ ;  /* 0x00000003ff03723e */ /* 0x000fca00048070ff */
[----:B------:R0:W-:Y:S01]  /*c030*/  @!P6 STG.E.U8 desc[UR52][R24.64+0x31], R3 ;  /* 0x000031031800e986 */ /* 0x0001e2000c101134 */
[----:B------:R-:W-:Y:S05]  /*c040*/  @P5 BRA `(.L_x_139) ;  /* 0x0000000000045947 */ /* 0x000fea0003800000 */
[----:B------:R0:W5:Y:S02]  /*c050*/  LDG.E.U8 R0, desc[UR52][R34.64+0x30] ;  /* 0x0000303422007981 */ /* 0x000164000c1e1100 */
.L_x_139:
[----:B------:R-:W-:Y:S05]  /*c060*/  BSYNC B1 ;  /* 0x0000000000017941 */ /* 0x000fea0003800000 */
.L_x_138:
[----:B------:R-:W2:Y:S01]  /*c070*/  LDL.LU R2, [R1] ;  /* 0x0000000001027983 */ /* 0x000ea20000300800 */
[----:B-----5:R-:W-:Y:S01]  /*c080*/  LOP3.LUT R0, R0, 0xff, RZ, 0xc0, !PT ;  /* 0x000000ff00007812 */ /* 0x020fe200078ec0ff */
[----:B------:R-:W-:Y:S01]  /*c090*/  BSSY B1, `(.L_x_140) ;  /* 0x000000b000017945 */ /* 0x000fe20003800000 */
[----:B------:R-:W-:Y:S02]  /*c0a0*/  ISETP.LT.OR P6, PT, R44, 0x32, !P2 ;  /* 0x000000322c00780c */ /* 0x000fe400057c1670 */
[----:B------:R-:W-:-:S05]  /*c0b0*/  F2FP.F16.E4M3.UNPACK_B R0, R0 ;  /* 0x00000000ff00723e */ /* 0x000fca00020006ff */
[----:B------:R-:W-:-:S05]  /*c0c0*/  HADD2.F32 R0, -RZ, R0.H0_H0 ;  /* 0x20000000ff007230 */ /* 0x000fca0000004100 */
[----:B------:R-:W-:-:S04]  /*c0d0*/  FMUL R0, R0, UR5 ;  /* 0x0000000500007c20 */ /* 0x000fc80008400000 */
[----:B--2---:R-:W-:-:S05]  /*c0e0*/  FFMA R0, R2, UR4, R0 ;  /* 0x0000000402007c23 */ /* 0x004fca0008000000 */
[----:B0-----:R-:W-:Y:S02]  /*c0f0*/  F2FP.SATFINITE.E4M3.F32.PACK_AB_MERGE_C R3, RZ, R0, RZ ;  /* 0x00000000ff03723e */ /* 0x001fe400048070ff */
[----:B------:R-:W-:-:S03]  /*c100*/  PRMT R0, RZ, 0x7610, R0 ;  /* 0x00007610ff007816 */ /* 0x000fc60000000000 */
[----:B------:R0:W-:Y:S01]  /*c110*/  @!P5 STG.E.U8 desc[UR52][R26.64+0x30], R3 ;  /* 0x000030031a00d986 */ /* 0x0001e2000c101134 */
[----:B------:R-:W-:Y:S05]  /*c120*/  @P6 BRA `(.L_x_141) ;  /* 0x0000000000046947 */ /* 0x000fea0003800000 */
[----:B------:R2:W5:Y:S02]  /*c130*/  LDG.E.U8 R0, desc[UR52][R34.64+0x31] ;  /* 0x0000313422007981 */ /* 0x000564000c1e1100 */
.L_x_141:
[----:B------:R-:W-:Y:S05]  /*c140*/  BSYNC B1 ;  /* 0x0000000000017941 */ /* 0x000fea0003800000 */
.L_x_140:
[----:B------:R-:W3:Y:S01]  /*c150*/  LDL.LU R2, [R1+0x4] ;  /* 0x0000040001027983 */ /* 0x000ee20000300800 */
[----:B-----5:R-:W-:Y:S01]  /*c160*/  LOP3.LUT R0, R0, 0xff, RZ, 0xc0, !PT ;  /* 0x000000ff00007812 */ /* 0x020fe200078ec0ff */
[----:B------:R-:W-:Y:S01]  /*c170*/  BSSY B1, `(.L_x_142) ;  /* 0x000000b000017945 */ /* 0x000fe20003800000 */
[----:B------:R-:W-:Y:S02]  /*c180*/  ISETP.LT.OR P5, PT, R44, 0x39, !P3 ;  /* 0x000000392c00780c */ /* 0x000fe40005fa1670 */
[----:B------:R-:W-:-:S05]  /*c190*/  F2FP.F16.E4M3.UNPACK_B R0, R0 ;  /* 0x00000000ff00723e */ /* 0x000fca00020006ff */
[----:B------:R-:W-:-:S05]  /*c1a0*/  HADD2.F32 R0, -RZ, R0.H0_H0 ;  /* 0x20000000ff007230 */ /* 0x000fca0000004100 */
[----:B------:R-:W-:-:S04]  /*c1b0*/  FMUL R0, R0, UR5 ;  /* 0x0000000500007c20 */ /* 0x000fc80008400000 */
[----:B---3--:R-:W-:-:S05]  /*c1c0*/  FFMA R0, R2, UR4, R0 ;  /* 0x0000000402007c23 */ /* 0x008fca0008000000 */
[----:B0-----:R-:W-:Y:S02]  /*c1d0*/  F2FP.SATFINITE.E4M3.F32.PACK_AB_MERGE_C R3, RZ, R0, RZ ;  /* 0x00000000ff03723e */ /* 0x001fe400048070ff */
[----:B------:R-:W-:-:S03]  /*c1e0*/  PRMT R0, RZ, 0x7610, R0 ;  /* 0x00007610ff007816 */ /* 0x000fc60000000000 */
[----:B------:R0:W-:Y:S01]  /*c1f0*/  @!P6 STG.E.U8 desc[UR52][R26.64+0x31], R3 ;  /* 0x000031031a00e986 */ /* 0x0001e2000c101134 */
[----:B------:R-:W-:Y:S05]  /*c200*/  @P5 BRA `(.L_x_143) ;  /* 0x0000000000045947 */ /* 0x000fea0003800000 */
[----:B------:R3:W5:Y:S02]  /*c210*/  LDG.E.U8 R0, desc[UR52][R32.64+0x38] ;  /* 0x0000383420007981 */ /* 0x000764000c1e1100 */
.L_x_143:
[----:B------:R-:W-:Y:S05]  /*c220*/  BSYNC B1 ;  /* 0x0000000000017941 */ /* 0x000fea0003800000 */
.L_x_142:
[----:B------:R-:W2:Y:S01]  /*c230*/  LDL.LU R2, [R1+0x8] ;  /* 0x0000080001027983 */ /* 0x000ea20000300800 */
        /* <DEDUP_REMOVED lines=12> */
.L_x_145:
[----:B------:R-:W-:Y:S05]  /*c300*/  BSYNC B1 ;  /* 0x0000000000017941 */ /* 0x000fea0003800000 */
.L_x_144:
        /* <DEDUP_REMOVED lines=13> */
.L_x_147:
[----:B------:R-:W-:Y:S05]  /*c3e0*/  BSYNC B1 ;  /* 0x0000000000017941 */ /* 0x000fea0003800000 */
.L_x_146:
        /* <DEDUP_REMOVED lines=13> */
.L_x_149:
[----:B------:R-:W-:Y:S05]  /*c4c0*/  BSYNC B1 ;  /* 0x0000000000017941 */ /* 0x000fea0003800000 */
.L_x_148:
        /* <DEDUP_REMOVED lines=13> */
.L_x_151:
[----:B------:R-:W-:Y:S05]  /*c5a0*/  BSYNC B1 ;  /* 0x0000000000017941 */ /* 0x000fea0003800000 */
.L_x_150:
        /* <DEDUP_REMOVED lines=13> */
.L_x_153:
[----:B------:R-:W-:Y:S05]  /*c680*/  BSYNC B1 ;  /* 0x0000000000017941 */ /* 0x000fea0003800000 */
.L_x_152:
        /* <DEDUP_REMOVED lines=13> */
.L_x_155:
[----:B------:R-:W-:Y:S05]  /*c760*/  BSYNC B1 ;  /* 0x0000000000017941 */ /* 0x000fea0003800000 */
.L_x_154:
        /* <DEDUP_REMOVED lines=13> */
.L_x_157:
[----:B------:R-:W-:Y:S05]  /*c840*/  BSYNC B1 ;  /* 0x0000000000017941 */ /* 0x000fea0003800000 */
.L_x_156:
        /* <DEDUP_REMOVED lines=13> */
.L_x_159:
[----:B------:R-:W-:Y:S05]  /*c920*/  BSYNC B1 ;  /* 0x0000000000017941 */ /* 0x000fea0003800000 */
.L_x_158:
        /* <DEDUP_REMOVED lines=13> */
.L_x_161:
[----:B------:R-:W-:Y:S05]  /*ca00*/  BSYNC B1 ;  /* 0x0000000000017941 */ /* 0x000fea0003800000 */
.L_x_160:
        /* <DEDUP_REMOVED lines=13> */
.L_x_163:
[----:B------:R-:W-:Y:S05]  /*cae0*/  BSYNC B1 ;  /* 0x0000000000017941 */ /* 0x000fea0003800000 */
.L_x_162:
        /* <DEDUP_REMOVED lines=13> */
.L_x_165:
[----:B------:R-:W-:Y:S05]  /*cbc0*/  BSYNC B1 ;  /* 0x0000000000017941 */ /* 0x000fea0003800000 */
.L_x_164:
        /* <DEDUP_REMOVED lines=13> */
.L_x_167:
[----:B------:R-:W-:Y:S05]  /*cca0*/  BSYNC B1 ;  /* 0x0000000000017941 */ /* 0x000fea0003800000 */
.L_x_166:
        /* <DEDUP_REMOVED lines=13> */
.L_x_169:
[----:B------:R-:W-:Y:S05]  /*cd80*/  BSYNC B1 ;  /* 0x0000000000017941 */ /* 0x000fea0003800000 */
.L_x_168:
        /* <DEDUP_REMOVED lines=13> */
.L_x_171:
[----:B------:R-:W-:Y:S05]  /*ce60*/  BSYNC B1 ;  /* 0x0000000000017941 */ /* 0x000fea0003800000 */
.L_x_170:
        /* <DEDUP_REMOVED lines=13> */
.L_x_173:
[----:B------:R-:W-:Y:S05]  /*cf40*/  BSYNC B1 ;  /* 0x0000000000017941 */ /* 0x000fea0003800000 */
.L_x_172:
        /* <DEDUP_REMOVED lines=13> */
.L_x_175:
[----:B------:R-:W-:Y:S05]  /*d020*/  BSYNC B1 ;  /* 0x0000000000017941 */ /* 0x000fea0003800000 */
.L_x_174:
        /* <DEDUP_REMOVED lines=13> */
.L_x_177:
[----:B------:R-:W-:Y:S05]  /*d100*/  BSYNC B1 ;  /* 0x0000000000017941 */ /* 0x000fea0003800000 */
.L_x_176:
        /* <DEDUP_REMOVED lines=13> */
.L_x_179:
[----:B------:R-:W-:Y:S05]  /*d1e0*/  BSYNC B1 ;  /* 0x0000000000017941 */ /* 0x000fea0003800000 */
.L_x_178:
        /* <DEDUP_REMOVED lines=13> */
.L_x_181:
[----:B------:R-:W-:Y:S05]  /*d2c0*/  BSYNC B1 ;  /* 0x0000000000017941 */ /* 0x000fea0003800000 */
.L_x_180:
        /* <DEDUP_REMOVED lines=13> */
.L_x_183:
[----:B------:R-:W-:Y:S05]  /*d3a0*/  BSYNC B1 ;  /* 0x0000000000017941 */ /* 0x000fea0003800000 */
.L_x_182:
        /* <DEDUP_REMOVED lines=13> */
.L_x_185:
[----:B------:R-:W-:Y:S05]  /*d480*/  BSYNC B1 ;  /* 0x0000000000017941 */ /* 0x000fea0003800000 */
.L_x_184:
        /* <DEDUP_REMOVED lines=13> */
.L_x_187:
[----:B------:R-:W-:Y:S05]  /*d560*/  BSYNC B1 ;  /* 0x0000000000017941 */ /* 0x000fea0003800000 */
.L_x_186:
        /* <DEDUP_REMOVED lines=13> */
.L_x_189:
[----:B------:R-:W-:Y:S05]  /*d640*/  BSYNC B1 ;  /* 0x0000000000017941 */ /* 0x000fea0003800000 */
.L_x_188:
        /* <DEDUP_REMOVED lines=13> */
.L_x_191:
[----:B------:R-:W-:Y:S05]  /*d720*/  BSYNC B1 ;  /* 0x0000000000017941 */ /* 0x000fea0003800000 */
.L_x_190:
        /* <DEDUP_REMOVED lines=13> */
.L_x_193:
[----:B------:R-:W-:Y:S05]  /*d800*/  BSYNC B1 ;  /* 0x0000000000017941 */ /* 0x000fea0003800000 */
.L_x_192:
        /* <DEDUP_REMOVED lines=13> */
.L_x_195:
[----:B------:R-:W-:Y:S05]  /*d8e0*/  BSYNC B1 ;  /* 0x0000000000017941 */ /* 0x000fea0003800000 */
.L_x_194:
        /* <DEDUP_REMOVED lines=13> */
.L_x_197:
[----:B------:R-:W-:Y:S05]  /*d9c0*/  BSYNC B1 ;  /* 0x0000000000017941 */ /* 0x000fea0003800000 */
.L_x_196:
        /* <DEDUP_REMOVED lines=13> */
.L_x_199:
[----:B------:R-:W-:Y:S05]  /*daa0*/  BSYNC B1 ;  /* 0x0000000000017941 */ /* 0x000fea0003800000 */
.L_x_198:
        /* <DEDUP_REMOVED lines=13> */
.L_x_201:
[----:B------:R-:W-:Y:S05]  /*db80*/  BSYNC B1 ;  /* 0x0000000000017941 */ /* 0x000fea0003800000 */
.L_x_200:
        /* <DEDUP_REMOVED lines=13> */
.L_x_203:
[----:B------:R-:W-:Y:S05]  /*dc60*/  BSYNC B1 ;  /* 0x0000000000017941 */ /* 0x000fea0003800000 */
.L_x_202:
        /* <DEDUP_REMOVED lines=13> */
.L_x_205:
[----:B------:R-:W-:Y:S05]  /*dd40*/  BSYNC B1 ;  /* 0x0000000000017941 */ /* 0x000fea0003800000 */
.L_x_204:
        /* <DEDUP_REMOVED lines=13> */
.L_x_207:
[----:B------:R-:W-:Y:S05]  /*de20*/  BSYNC B1 ;  /* 0x0000000000017941 */ /* 0x000fea0003800000 */
.L_x_206:
        /* <DEDUP_REMOVED lines=13> */
.L_x_209:
[----:B------:R-:W-:Y:S05]  /*df00*/  BSYNC B1 ;  /* 0x0000000000017941 */ /* 0x000fea0003800000 */
.L_x_208:
        /* <DEDUP_REMOVED lines=13> */
.L_x_211:
[----:B------:R-:W-:Y:S05]  /*dfe0*/  BSYNC B1 ;  /* 0x0000000000017941 */ /* 0x000fea0003800000 */
.L_x_210:
        /* <DEDUP_REMOVED lines=13> */
.L_x_213:
[----:B------:R-:W-:Y:S05]  /*e0c0*/  BSYNC B1 ;  /* 0x0000000000017941 */ /* 0x000fea0003800000 */
.L_x_212:
        /* <DEDUP_REMOVED lines=13> */
.L_x_215:
[----:B------:R-:W-:Y:S05]  /*e1a0*/  BSYNC B1 ;  /* 0x0000000000017941 */ /* 0x000fea0003800000 */
.L_x_214:
        /* <DEDUP_REMOVED lines=13> */
.L_x_217:
[----:B------:R-:W-:Y:S05]  /*e280*/  BSYNC B1 ;  /* 0x0000000000017941 */ /* 0x000fea0003800000 */
.L_x_216:
        /* <DEDUP_REMOVED lines=13> */
.L_x_219:
[----:B------:R-:W-:Y:S05]  /*e360*/  BSYNC B1 ;  /* 0x0000000000017941 */ /* 0x000fea0003800000 */
.L_x_218:
        /* <DEDUP_REMOVED lines=13> */
.L_x_221:
[----:B------:R-:W-:Y:S05]  /*e440*/  BSYNC B1 ;  /* 0x0000000000017941 */ /* 0x000fea0003800000 */
.L_x_220:
        /* <DEDUP_REMOVED lines=13> */
.L_x_223:
[----:B------:R-:W-:Y:S05]  /*e520*/  BSYNC B1 ;  /* 0x0000000000017941 */ /* 0x000fea0003800000 */
.L_x_222:
        /* <DEDUP_REMOVED lines=13> */
.L_x_225:
[----:B------:R-:W-:Y:S05]  /*e600*/  BSYNC B1 ;  /* 0x0000000000017941 */ /* 0x000fea0003800000 */
.L_x_224:
        /* <DEDUP_REMOVED lines=13> */
.L_x_227:
[----:B------:R-:W-:Y:S05]  /*e6e0*/  BSYNC B1 ;  /* 0x0000000000017941 */ /* 0x000fea0003800000 */
.L_x_226:
        /* <DEDUP_REMOVED lines=13> */
.L_x_229:
[----:B------:R-:W-:Y:S05]  /*e7c0*/  BSYNC B1 ;  /* 0x0000000000017941 */ /* 0x000fea0003800000 */
.L_x_228:
        /* <DEDUP_REMOVED lines=13> */
.L_x_231:
[----:B------:R-:W-:Y:S05]  /*e8a0*/  BSYNC B1 ;  /* 0x0000000000017941 */ /* 0x000fea0003800000 */
.L_x_230:
        /* <DEDUP_REMOVED lines=13> */
.L_x_233:
[----:B------:R-:W-:Y:S05]  /*e980*/  BSYNC B1 ;  /* 0x0000000000017941 */ /* 0x000fea0003800000 */
.L_x_232:
        /* <DEDUP_REMOVED lines=13> */
.L_x_235:
[----:B------:R-:W-:Y:S05]  /*ea60*/  BSYNC B1 ;  /* 0x0000000000017941 */ /* 0x000fea0003800000 */
.L_x_234:
        /* <DEDUP_REMOVED lines=13> */
.L_x_237:
[----:B------:R-:W-:Y:S05]  /*eb40*/  BSYNC B1 ;  /* 0x0000000000017941 */ /* 0x000fea0003800000 */
.L_x_236:
        /* <DEDUP_REMOVED lines=13> */
.L_x_239:
[----:B------:R-:W-:Y:S05]  /*ec20*/  BSYNC B1 ;  /* 0x0000000000017941 */ /* 0x000fea0003800000 */
.L_x_238:
        /* <DEDUP_REMOVED lines=13> */
.L_x_241:
[----:B------:R-:W-:Y:S05]  /*ed00*/  BSYNC B1 ;  /* 0x0000000000017941 */ /* 0x000fea0003800000 */
.L_x_240:
        /* <DEDUP_REMOVED lines=13> */
.L_x_243:
[----:B------:R-:W-:Y:S05]  /*ede0*/  BSYNC B1 ;  /* 0x0000000000017941 */ /* 0x000fea0003800000 */
.L_x_242:
        /* <DEDUP_REMOVED lines=13> */
.L_x_245:
[----:B------:R-:W-:Y:S05]  /*eec0*/  BSYNC B1 ;  /* 0x0000000000017941 */ /* 0x000fea0003800000 */
.L_x_244:
        /* <DEDUP_REMOVED lines=13> */
.L_x_247:
[----:B------:R-:W-:Y:S05]  /*efa0*/  BSYNC B1 ;  /* 0x0000000000017941 */ /* 0x000fea0003800000 */
.L_x_246:
        /* <DEDUP_REMOVED lines=13> */
.L_x_249:
[----:B------:R-:W-:Y:S05]  /*f080*/  BSYNC B1 ;  /* 0x0000000000017941 */ /* 0x000fea0003800000 */
.L_x_248:
        /* <DEDUP_REMOVED lines=13> */
.L_x_251:
[----:B------:R-:W-:Y:S05]  /*f160*/  BSYNC B1 ;  /* 0x0000000000017941 */ /* 0x000fea0003800000 */
.L_x_250:
        /* <DEDUP_REMOVED lines=13> */
.L_x_253:
[----:B------:R-:W-:Y:S05]  /*f240*/  BSYNC B1 ;  /* 0x0000000000017941 */ /* 0x000fea0003800000 */
.L_x_252:
        /* <DEDUP_REMOVED lines=13> */
.L_x_255:
[----:B------:R-:W-:Y:S05]  /*f320*/  BSYNC B1 ;  /* 0x0000000000017941 */ /* 0x000fea0003800000 */
.L_x_254:
        /* <DEDUP_REMOVED lines=13> */
.L_x_257:
[----:B------:R-:W-:Y:S05]  /*f400*/  BSYNC B1 ;  /* 0x0000000000017941 */ /* 0x000fea0003800000 */
.L_x_256:
        /* <DEDUP_REMOVED lines=13> */
.L_x_259:
[----:B------:R-:W-:Y:S05]  /*f4e0*/  BSYNC B1 ;  /* 0x0000000000017941 */ /* 0x000fea0003800000 */
.L_x_258:
        /* <DEDUP_REMOVED lines=13> */
.L_x_261:
[----:B------:R-:W-:Y:S05]  /*f5c0*/  BSYNC B1 ;  /* 0x0000000000017941 */ /* 0x000fea0003800000 */
.L_x_260:
        /* <DEDUP_REMOVED lines=13> */
.L_x_263:
[----:B------:R-:W-:Y:S05]  /*f6a0*/  BSYNC B1 ;  /* 0x0000000000017941 */ /* 0x000fea0003800000 */
.L_x_262:
        /* <DEDUP_REMOVED lines=13> */
.L_x_265:
[----:B------:R-:W-:Y:S05]  /*f780*/  BSYNC B1 ;  /* 0x0000000000017941 */ /* 0x000fea0003800000 */
.L_x_264:
        /* <DEDUP_REMOVED lines=13> */
.L_x_267:
[----:B------:R-:W-:Y:S05]  /*f860*/  BSYNC B1 ;  /* 0x0000000000017941 */ /* 0x000fea0003800000 */
.L_x_266:
        /* <DEDUP_REMOVED lines=13> */
.L_x_269:
[----:B------:R-:W-:Y:S05]  /*f940*/  BSYNC B1 ;  /* 0x0000000000017941 */ /* 0x000fea0003800000 */
.L_x_268:
        /* <DEDUP_REMOVED lines=13> */
.L_x_271:
[----:B------:R-:W-:Y:S05]  /*fa20*/  BSYNC B1 ;  /* 0x0000000000017941 */ /* 0x000fea0003800000 */
.L_x_270:
        /* <DEDUP_REMOVED lines=13> */
.L_x_273:
[----:B------:R-:W-:Y:S05]  /*fb00*/  BSYNC B1 ;  /* 0x0000000000017941 */ /* 0x000fea0003800000 */
.L_x_272:
        /* <DEDUP_REMOVED lines=13> */
.L_x_275:
[----:B------:R-:W-:Y:S05]  /*fbe0*/  BSYNC B1 ;  /* 0x0000000000017941 */ /* 0x000fea0003800000 */
.L_x_274:
        /* <DEDUP_REMOVED lines=13> */
.L_x_277:
[----:B------:R-:W-:Y:S05]  /*fcc0*/  BSYNC B1 ;  /* 0x0000000000017941 */ /* 0x000fea0003800000 */
.L_x_276:
        /* <DEDUP_REMOVED lines=13> */
.L_x_279:
[----:B------:R-:W-:Y:S05]  /*fda0*/  BSYNC B1 ;  /* 0x0000000000017941 */ /* 0x000fea0003800000 */
.L_x_278:
        /* <DEDUP_REMOVED lines=13> */
.L_x_281:
[----:B------:R-:W-:Y:S05]  /*fe80*/  BSYNC B1 ;  /* 0x0000000000017941 */ /* 0x000fea0003800000 */
.L_x_280:
        /* <DEDUP_REMOVED lines=13> */
.L_x_283:
[----:B------:R-:W-:Y:S05]  /*ff60*/  BSYNC B1 ;  /* 0x0000000000017941 */ /* 0x000fea0003800000 */
.L_x_282:
        /* <DEDUP_REMOVED lines=13> */
.L_x_285:
[----:B------:R-:W-:Y:S05]  /*10040*/  BSYNC B1 ;  /* 0x0000000000017941 */ /* 0x000fea0003800000 */
.L_x_284:
        /* <DEDUP_REMOVED lines=13> */
.L_x_287:
[----:B------:R-:W-:Y:S05]  /*10120*/  BSYNC B1 ;  /* 0x0000000000017941 */ /* 0x000fea0003800000 */
.L_x_286:
        /* <DEDUP_REMOVED lines=13> */
.L_x_289:
[----:B------:R-:W-:Y:S05]  /*10200*/  BSYNC B1 ;  /* 0x0000000000017941 */ /* 0x000fea0003800000 */
.L_x_288:
        /* <DEDUP_REMOVED lines=13> */
.L_x_291:
[----:B------:R-:W-:Y:S05]  /*102e0*/  BSYNC B1 ;  /* 0x0000000000017941 */ /* 0x000fea0003800000 */
.L_x_290:
        /* <DEDUP_REMOVED lines=13> */
.L_x_293:
[----:B------:R-:W-:Y:S05]  /*103c0*/  BSYNC B1 ;  /* 0x0000000000017941 */ /* 0x000fea0003800000 */
.L_x_292:
        /* <DEDUP_REMOVED lines=13> */
.L_x_295:
[----:B------:R-:W-:Y:S05]  /*104a0*/  BSYNC B1 ;  /* 0x0000000000017941 */ /* 0x000fea0003800000 */
.L_x_294:
        /* <DEDUP_REMOVED lines=13> */
.L_x_297:
[----:B------:R-:W-:Y:S05]  /*10580*/  BSYNC B1 ;  /* 0x0000000000017941 */ /* 0x000fea0003800000 */
.L_x_296:
        /* <DEDUP_REMOVED lines=13> */
.L_x_299:
[----:B------:R-:W-:Y:S05]  /*10660*/  BSYNC B1 ;  /* 0x0000000000017941 */ /* 0x000fea0003800000 */
.L_x_298:
        /* <DEDUP_REMOVED lines=13> */
.L_x_301:
[----:B------:R-:W-:Y:S05]  /*10740*/  BSYNC B1 ;  /* 0x0000000000017941 */ /* 0x000fea0003800000 */
.L_x_300:
        /* <DEDUP_REMOVED lines=13> */
.L_x_303:
[----:B------:R-:W-:Y:S05]  /*10820*/  BSYNC B1 ;  /* 0x0000000000017941 */ /* 0x000fea0003800000 */
.L_x_302:
        /* <DEDUP_REMOVED lines=13> */
.L_x_305:
[----:B------:R-:W-:Y:S05]  /*10900*/  BSYNC B1 ;  /* 0x0000000000017941 */ /* 0x000fea0003800000 */
.L_x_304:
        /* <DEDUP_REMOVED lines=13> */
.L_x_307:
[----:B------:R-:W-:Y:S05]  /*109e0*/  BSYNC B1 ;  /* 0x0000000000017941 */ /* 0x000fea0003800000 */
.L_x_306:
        /* <DEDUP_REMOVED lines=13> */
.L_x_309:
[----:B------:R-:W-:Y:S05]  /*10ac0*/  BSYNC B1 ;  /* 0x0000000000017941 */ /* 0x000fea0003800000 */
.L_x_308:
        /* <DEDUP_REMOVED lines=13> */
.L_x_311:
[----:B------:R-:W-:Y:S05]  /*10ba0*/  BSYNC B1 ;  /* 0x0000000000017941 */ /* 0x000fea0003800000 */
.L_x_310:
        /* <DEDUP_REMOVED lines=13> */
.L_x_313:
[----:B------:R-:W-:Y:S05]  /*10c80*/  BSYNC B1 ;  /* 0x0000000000017941 */ /* 0x000fea0003800000 */
.L_x_312:
        /* <DEDUP_REMOVED lines=13> */
.L_x_315:
[----:B------:R-:W-:Y:S05]  /*10d60*/  BSYNC B1 ;  /* 0x0000000000017941 */ /* 0x000fea0003800000 */
.L_x_314:
        /* <DEDUP_REMOVED lines=13> */
.L_x_317:
[----:B------:R-:W-:Y:S05]  /*10e40*/  BSYNC B1 ;  /* 0x0000000000017941 */ /* 0x000fea0003800000 */
.L_x_316:
        /* <DEDUP_REMOVED lines=13> */
.L_x_319:
[----:B------:R-:W-:Y:S05]  /*10f20*/  BSYNC B1 ;  /* 0x0000000000017941 */ /* 0x000fea0003800000 */
.L_x_318:
        /* <DEDUP_REMOVED lines=13> */
.L_x_321:
[----:B------:R-:W-:Y:S05]  /*11000*/  BSYNC B1 ;  /* 0x0000000000017941 */ /* 0x000fea0003800000 */
.L_x_320:
        /* <DEDUP_REMOVED lines=13> */
.L_x_323:
[----:B------:R-:W-:Y:S05]  /*110e0*/  BSYNC B1 ;  /* 0x0000000000017941 */ /* 0x000fea0003800000 */
.L_x_322:
        /* <DEDUP_REMOVED lines=13> */
.L_x_325:
[----:B------:R-:W-:Y:S05]  /*111c0*/  BSYNC B1 ;  /* 0x0000000000017941 */ /* 0x000fea0003800000 */
.L_x_324:
        /* <DEDUP_REMOVED lines=13> */
.L_x_327:
[----:B------:R-:W-:Y:S05]  /*112a0*/  BSYNC B1 ;  /* 0x0000000000017941 */ /* 0x000fea0003800000 */
.L_x_326:
        /* <DEDUP_REMOVED lines=13> */
.L_x_329:
[----:B------:R-:W-:Y:S05]  /*11380*/  BSYNC B1 ;  /* 0x0000000000017941 */ /* 0x000fea0003800000 */
.L_x_328:
        /* <DEDUP_REMOVED lines=13> */
.L_x_331:
[----:B------:R-:W-:Y:S05]  /*11460*/  BSYNC B1 ;  /* 0x0000000000017941 */ /* 0x000fea0003800000 */
.L_x_330:
        /* <DEDUP_REMOVED lines=13> */
.L_x_333:
[----:B------:R-:W-:Y:S05]  /*11540*/  BSYNC B1 ;  /* 0x0000000000017941 */ /* 0x000fea0003800000 */
.L_x_332:
        /* <DEDUP_REMOVED lines=13> */
.L_x_335:
[----:B------:R-:W-:Y:S05]  /*11620*/  BSYNC B1 ;  /* 0x0000000000017941 */ /* 0x000fea0003800000 */
.L_x_334:
        /* <DEDUP_REMOVED lines=13> */
.L_x_337:
[----:B------:R-:W-:Y:S05]  /*11700*/  BSYNC B1 ;  /* 0x0000000000017941 */ /* 0x000fea0003800000 */
.L_x_336:
        /* <DEDUP_REMOVED lines=13> */
.L_x_339:
[----:B------:R-:W-:Y:S05]  /*117e0*/  BSYNC B1 ;  /* 0x0000000000017941 */ /* 0x000fea0003800000 */
.L_x_338:
        /* <DEDUP_REMOVED lines=13> */
.L_x_341:
[----:B------:R-:W-:Y:S05]  /*118c0*/  BSYNC B1 ;  /* 0x0000000000017941 */ /* 0x000fea0003800000 */
.L_x_340:
        /* <DEDUP_REMOVED lines=13> */
.L_x_343:
[----:B------:R-:W-:Y:S05]  /*119a0*/  BSYNC B1 ;  /* 0x0000000000017941 */ /* 0x000fea0003800000 */
.L_x_342:
        /* <DEDUP_REMOVED lines=13> */
.L_x_345:
[----:B------:R-:W-:Y:S05]  /*11a80*/  BSYNC B1 ;  /* 0x0000000000017941 */ /* 0x000fea0003800000 */
.L_x_344:
        /* <DEDUP_REMOVED lines=13> */
.L_x_347:
[----:B------:R-:W-:Y:S05]  /*11b60*/  BSYNC B1 ;  /* 0x0000000000017941 */ /* 0x000fea0003800000 */
.L_x_346:
        /* <DEDUP_REMOVED lines=13> */
.L_x_349:
[----:B------:R-:W-:Y:S05]  /*11c40*/  BSYNC B1 ;  /* 0x0000000000017941 */ /* 0x000fea0003800000 */
.L_x_348:
        /* <DEDUP_REMOVED lines=13> */
.L_x_351:
[----:B------:R-:W-:Y:S05]  /*11d20*/  BSYNC B1 ;  /* 0x0000000000017941 */ /* 0x000fea0003800000 */
.L_x_350:
        /* <DEDUP_REMOVED lines=13> */
.L_x_353:
[----:B------:R-:W-:Y:S05]  /*11e00*/  BSYNC B1 ;  /* 0x0000000000017941 */ /* 0x000fea0003800000 */
.L_x_352:
        /* <DEDUP_REMOVED lines=13> */
.L_x_355:
[----:B------:R-:W-:Y:S05]  /*11ee0*/  BSYNC B1 ;  /* 0x0000000000017941 */ /* 0x000fea0003800000 */
.L_x_354:
        /* <DEDUP_REMOVED lines=13> */
.L_x_357:
[----:B------:R-:W-:Y:S05]  /*11fc0*/  BSYNC B1 ;  /* 0x0000000000017941 */ /* 0x000fea0003800000 */
.L_x_356:
        /* <DEDUP_REMOVED lines=13> */
.L_x_359:
[----:B------:R-:W-:Y:S05]  /*120a0*/  BSYNC B1 ;  /* 0x0000000000017941 */ /* 0x000fea0003800000 */
.L_x_358:
        /* <DEDUP_REMOVED lines=13> */
.L_x_361:
[----:B------:R-:W-:Y:S05]  /*12180*/  BSYNC B1 ;  /* 0x0000000000017941 */ /* 0x000fea0003800000 */
.L_x_360:
        /* <DEDUP_REMOVED lines=13> */
.L_x_363:
[----:B------:R-:W-:Y:S05]  /*12260*/  BSYNC B1 ;  /* 0x0000000000017941 */ /* 0x000fea0003800000 */
.L_x_362:
        /* <DEDUP_REMOVED lines=13> */
.L_x_365:
[----:B------:R-:W-:Y:S05]  /*12340*/  BSYNC B1 ;  /* 0x0000000000017941 */ /* 0x000fea0003800000 */
.L_x_364:
        /* <DEDUP_REMOVED lines=13> */
.L_x_367:
[----:B------:R-:W-:Y:S05]  /*12420*/  BSYNC B1 ;  /* 0x0000000000017941 */ /* 0x000fea0003800000 */
.L_x_366:
        /* <DEDUP_REMOVED lines=13> */
.L_x_369:
[----:B------:R-:W-:Y:S05]  /*12500*/  BSYNC B1 ;  /* 0x0000000000017941 */ /* 0x000fea0003800000 */
.L_x_368:
        /* <DEDUP_REMOVED lines=13> */
.L_x_371:
[----:B------:R-:W-:Y:S05]  /*125e0*/  BSYNC B1 ;  /* 0x0000000000017941 */ /* 0x000fea0003800000 */
.L_x_370:
        /* <DEDUP_REMOVED lines=13> */
.L_x_373:
[----:B------:R-:W-:Y:S05]  /*126c0*/  BSYNC B1 ;  /* 0x0000000000017941 */ /* 0x000fea0003800000 */
.L_x_372:
        /* <DEDUP_REMOVED lines=13> */
.L_x_375:
[----:B------:R-:W-:Y:S05]  /*127a0*/  BSYNC B1 ;  /* 0x0000000000017941 */ /* 0x000fea0003800000 */
.L_x_374:
        /* <DEDUP_REMOVED lines=13> */
.L_x_377:
[----:B------:R-:W-:Y:S05]  /*12880*/  BSYNC B1 ;  /* 0x0000000000017941 */ /* 0x000fea0003800000 */
.L_x_376:
        /* <DEDUP_REMOVED lines=13> */
.L_x_379:
[----:B------:R-:W-:Y:S05]  /*12960*/  BSYNC B1 ;  /* 0x0000000000017941 */ /* 0x000fea0003800000 */
.L_x_378:
        /* <DEDUP_REMOVED lines=13> */
.L_x_381:
[----:B------:R-:W-:Y:S05]  /*12a40*/  BSYNC B1 ;  /* 0x0000000000017941 */ /* 0x000fea0003800000 */
.L_x_380:
        /* <DEDUP_REMOVED lines=13> */
.L_x_383:
[----:B------:R-:W-:Y:S05]  /*12b20*/  BSYNC B1 ;  /* 0x0000000000017941 */ /* 0x000fea0003800000 */
.L_x_382:
        /* <DEDUP_REMOVED lines=13> */
.L_x_385:
[----:B------:R-:W-:Y:S05]  /*12c00*/  BSYNC B1 ;  /* 0x0000000000017941 */ /* 0x000fea0003800000 */
.L_x_384:
        /* <DEDUP_REMOVED lines=13> */
.L_x_387:
[----:B------:R-:W-:Y:S05]  /*12ce0*/  BSYNC B1 ;  /* 0x0000000000017941 */ /* 0x000fea0003800000 */
.L_x_386:
        /* <DEDUP_REMOVED lines=13> */
.L_x_389:
[----:B------:R-:W-:Y:S05]  /*12dc0*/  BSYNC B1 ;  /* 0x0000000000017941 */ /* 0x000fea0003800000 */
.L_x_388:
[----:B------:R-:W-:Y:S05]  /*12dd0*/  @P0 BRA `(.L_x_390) ;  /* 0x00000034002c0947 */ /* 0x000fea0003800000 */
[----:B------:R-:W2:Y:S01]  /*12de0*/  LDL.LU R2, [R1+0x1f4] ;  /* 0x0001f40001027983 */ /* 0x000ea20000300800 */
[----:B-----5:R-:W-:-:S04]  /*12df0*/  LOP3.LUT R0, R0, 0xff, RZ, 0xc0, !PT ;  /* 0x000000ff00007812 */ /* 0x020fc800078ec0ff */
[----:B------:R-:W-:-:S05]  /*12e00*/  F2FP.F16.E4M3.UNPACK_B R0, R0 ;  /* 0x00000000ff00723e */ /* 0x000fca00020006ff */
[----:B------:R-:W-:-:S05]  /*12e10*/  HADD2.F32 R0, -RZ, R0.H0_H0 ;  /* 0x20000000ff007230 */ /* 0x000fca0000004100 */
[----:B------:R-:W-:-:S04]  /*12e20*/  FMUL R0, R0, UR5 ;  /* 0x0000000500007c20 */ /* 0x000fc80008400000 */
[----:B--2---:R-:W-:-:S05]  /*12e30*/  FFMA R0, R2, UR4, R0 ;  /* 0x0000000402007c23 */ /* 0x004fca0008000000 */
[----:B0-----:R-:W-:-:S05]  /*12e40*/  F2FP.SATFINITE.E4M3.F32.PACK_AB_MERGE_C R3, RZ, R0, RZ ;  /* 0x00000000ff03723e */ /* 0x001fca00048070ff */
[----:B------:R0:W-:Y:S01]  /*12e50*/  STG.E.U8 desc[UR52][R30.64+0xa9], R3 ;  /* 0x0000a9031e007986 */ /* 0x0001e2000c101134 */
[----:B------:R-:W-:Y:S05]  /*12e60*/  BRA `(.L_x_390) ;  /* 0x0000003400087947 */ /* 0x000fea0003800000 */
.L_x_37:
[----:B------:R-:W-:Y:S01]  /*12e70*/  ISETP.GE.AND P3, PT, R43, 0x1, PT ;  /* 0x000000012b00780c */ /* 0x000fe20003f66270 */
[----:B------:R-:W-:Y:S01]  /*12e80*/  FMUL R225, R225, UR4 ;  /* 0x00000004e1e17c20 */ /* 0x000fe20008400000 */
[----:B------:R-:W2:Y:S01]  /*12e90*/  LDL.LU R227, [R1+0xc] ;  /* 0x00000c0001e37983 */ /* 0x000ea20000300800 */
[----:B------:R-:W-:Y:S01]  /*12ea0*/  FMUL R226, R226, UR4 ;  /* 0x00000004e2e27c20 */ /* 0x000fe20008400000 */
[C---:B------:R-:W-:Y:S02]  /*12eb0*/  ISETP.LT.OR P6, PT, R44.reuse, 0x2, !P3 ;  /* 0x000000022c00780c */ /* 0x040fe40005fc1670 */
[----:B------:R-:W-:Y:S01]  /*12ec0*/  ISETP.LT.OR P0, PT, R44, 0x1, !P3 ;  /* 0x000000012c00780c */ /* 0x000fe20005f01670 */
[----:B------:R-:W-:Y:S01]  /*12ed0*/  FMUL R224, R224, UR4 ;  /* 0x00000004e0e07c20 */ /* 0x000fe20008400000 */
[----:B------:R-:W-:Y:S02]  /*12ee0*/  F2FP.SATFINITE.E4M3.F32.PACK_AB_MERGE_C R225, RZ, R225, RZ ;  /* 0x000000e1ffe1723e */ /* 0x000fe400048070ff */
[----:B------:R-:W-:-:S02]  /*12ef0*/  F2FP.SATFINITE.E4M3.F32.PACK_AB_MERGE_C R33, RZ, R226, RZ ;  /* 0x000000e2ff21723e */ /* 0x000fc400048070ff */
[----:B------:R-:W3:Y:S01]  /*12f00*/  LDL.LU R226, [R1+0x8] ;  /* 0x0000080001e27983 */ /* 0x000ee20000300800 */
[----:B------:R-:W-:Y:S01]  /*12f10*/  ISETP.GE.AND P2, PT, R43, 0x9, PT ;  /* 0x000000092b00780c */ /* 0x000fe20003f46270 */
[----:B------:R-:W-:Y:S01]  /*12f20*/  FMUL R223, R223, UR4 ;  /* 0x00000004dfdf7c20 */ /* 0x000fe20008400000 */
[----:B------:R-:W-:Y:S02]  /*12f30*/  F2FP.SATFINITE.E4M3.F32.PACK_AB_MERGE_C R35, RZ, R224, RZ ;  /* 0x000000e0ff23723e */ /* 0x000fe400048070ff */
[----:B------:R0:W-:Y:S01]  /*12f40*/  @!P6 STG.E.U8 desc[UR52][R24.64+0x1], R225 ;  /* 0x000001e11800e986 */ /* 0x0001e2000c101134 */
[C---:B------:R-:W-:Y:S02]  /*12f50*/  ISETP.LT.OR P1, PT, R44.reuse, 0x2, !P2 ;  /* 0x000000022c00780c */ /* 0x040fe40005721670 */
[C---:B------:R-:W-:Y:S01]  /*12f60*/  ISETP.LT.OR P5, PT, R44.reuse, 0x9, !P3 ;  /* 0x000000092c00780c */ /* 0x040fe20005fa1670 */
[----:B------:R1:W-:Y:S01]  /*12f70*/  @!P0 STG.E.U8 desc[UR52][R24.64], R33 ;  /* 0x0000002118008986 */ /* 0x0003e2000c101134 */
[----:B------:R-:W-:-:S03]  /*12f80*/  ISETP.LT.OR P0, PT, R44, 0x1, !P2 ;  /* 0x000000012c00780c */ /* 0x000fc60005701670 */
[----:B0-----:R-:W4:Y:S01]  /*12f90*/  LDL.LU R225, [R1+0x4] ;  /* 0x0000040001e17983 */ /* 0x001f220000300800 */
[----:B------:R-:W-:Y:S01]  /*12fa0*/  FMUL R222, R222, UR4 ;  /* 0x00000004dede7c20 */ /* 0x000fe20008400000 */
[----:B------:R-:W-:Y:S02]  /*12fb0*/  FMUL R221, R221, UR4 ;  /* 0x00000004dddd7c20 */ /* 0x000fe40008400000 */
[----:B------:R-:W2:Y:S01]  /*12fc0*/  LDL.LU R224, [R1] ;  /* 0x0000000001e07983 */ /* 0x000ea20000300800 */
[----:B------:R-:W-:Y:S02]  /*12fd0*/  ISETP.LT.OR P6, PT, R44, 0xa, !P3 ;  /* 0x0000000a2c00780c */ /* 0x000fe40005fc1670 */
[----:B------:R-:W-:Y:S02]  /*12fe0*/  F2FP.SATFINITE.E4M3.F32.PACK_AB_MERGE_C R223, RZ, R223, RZ ;  /* 0x000000dfffdf723e */ /* 0x000fe400048070ff */
[----:B-1----:R-:W-:Y:S01]  /*12ff0*/  F2FP.SATFINITE.E4M3.F32.PACK_AB_MERGE_C R33, RZ, R222, RZ ;  /* 0x000000deff21723e */ /* 0x002fe200048070ff */
[----:B------:R-:W-:Y:S01]  /*13000*/  @!P0 STG.E.U8 desc[UR52][R26.64], R35 ;  /* 0x000000231a008986 */ /* 0x000fe2000c101134 */
[----:B------:R-:W-:-:S03]  /*13010*/  F2FP.SATFINITE.E4M3.F32.PACK_AB_MERGE_C R221, RZ, R221, RZ ;  /* 0x000000ddffdd723e */ /* 0x000fc600048070ff */
[----:B------:R-:W-:Y:S01]  /*13020*/  @!P1 STG.E.U8 desc[UR52][R26.64+0x1], R223 ;  /* 0x000001df1a009986 */ /* 0x000fe2000c101134 */
[----:B------:R-:W-:-:S03]  /*13030*/  ISETP.LT.OR P0, PT, R44, 0x9, !P2 ;  /* 0x000000092c00780c */ /* 0x000fc60005701670 */
[----:B------:R0:W-:Y:S01]  /*13040*/  @!P5 STG.E.U8 desc[UR52][R24.64+0x8], R33 ;  /* 0x000008211800d986 */ /* 0x0001e2000c101134 */
[----:B------:R-:W-:Y:S01]  /*13050*/  ISETP.LT.OR P5, PT, R44, 0xa, !P2 ;  /* 0x0000000a2c00780c */ /* 0x000fe200057a1670 */
[----:B------:R-:W-:Y:S01]  /*13060*/  FMUL R219, R219, UR4 ;  /* 0x00000004dbdb7c20 */ /* 0x000fe20008400000 */
[----:B------:R-:W-:Y:S01]  /*13070*/  ISETP.GE.AND P1, PT, R43, 0x81, PT ;  /* 0x000000812b00780c */ /* 0x000fe20003f26270 */
[----:B------:R-:W-:Y:S01]  /*13080*/  FMUL R220, R220, UR4 ;  /* 0x00000004dcdc7c20 */ /* 0x000fe20008400000 */
[----:B------:R-:W-:Y:S02]  /*13090*/  @!P6 STG.E.U8 desc[UR52][R24.64+0x9], R221 ;  /* 0x000009dd1800e986 */ /* 0x000fe4000c101134 */
[----:B------:R-:W-:Y:S01]  /*130a0*/  ISETP.LT.OR P6, PT, R44, 0x1, !P1 ;  /* 0x000000012c00780c */ /* 0x000fe20004fc1670 */
[----:B------:R-:W-:Y:S01]  /*130b0*/  FMUL R218, R218, UR4 ;  /* 0x00000004dada7c20 */ /* 0x000fe20008400000 */
[----:B------:R-:W-:Y:S01]  /*130c0*/  F2FP.SATFINITE.E4M3.F32.PACK_AB_MERGE_C R219, RZ, R219, RZ ;  /* 0x000000dbffdb723e */ /* 0x000fe200048070ff */
[----:B------:R-:W-:Y:S01]  /*130d0*/  FMUL R217, R217, UR4 ;  /* 0x00000004d9d97c20 */ /* 0x000fe20008400000 */
[----:B------:R-:W-:Y:S01]  /*130e0*/  F2FP.SATFINITE.E4M3.F32.PACK_AB_MERGE_C R37, RZ, R220, RZ ;  /* 0x000000dcff25723e */ /* 0x000fe200048070ff */
[----:B------:R-:W-:Y:S01]  /*130f0*/  FMUL R216, R216, UR4 ;  /* 0x00000004d8d87c20 */ /* 0x000fe20008400000 */
[----:B0-----:R-:W-:Y:S01]  /*13100*/  F2FP.SATFINITE.E4M3.F32.PACK_AB_MERGE_C R33, RZ, R218, RZ ;  /* 0x000000daff21723e */ /* 0x001fe200048070ff */
[----:B------:R-:W-:Y:S01]  /*13110*/  @!P5 STG.E.U8 desc[UR52][R26.64+0x9], R219 ;  /* 0x000009db1a00d986 */ /* 0x000fe2000c101134 */
[----:B------:R-:W-:-:S03]  /*13120*/  ISETP.LT.OR P5, PT, R44, 0x2, !P1 ;  /* 0x000000022c00780c */ /* 0x000fc60004fa1670 */
[----:B------:R-:W-:Y:S01]  /*13130*/  @!P0 STG.E.U8 desc[UR52][R26.64+0x8], R37 ;  /* 0x000008251a008986 */ /* 0x000fe2000c101134 */
[----:B------:R-:W-:-:S03]  /*13140*/  ISETP.GE.AND P0, PT, R43, 0x89, PT ;  /* 0x000000892b00780c */ /* 0x000fc60003f06270 */
[----:B------:R0:W-:Y:S01]  /*13150*/  @!P6 STG.E.U8 desc[UR52][R28.64], R33 ;  /* 0x000000211c00e986 */ /* 0x0001e2000c101134 */
[----:B------:R-:W-:Y:S02]  /*13160*/  ISETP.LT.OR P6, PT, R44, 0x1, !P0 ;  /* 0x000000012c00780c */ /* 0x000fe400047c1670 */
[----:B------:R-:W-:Y:S01]  /*13170*/  F2FP.SATFINITE.E4M3.F32.PACK_AB_MERGE_C R217, RZ, R217, RZ ;  /* 0x000000d9ffd9723e */ /* 0x000fe200048070ff */
[----:B------:R-:W-:Y:S01]  /*13180*/  FMUL R215, R215, UR4 ;  /* 0x00000004d7d77c20 */ /* 0x000fe20008400000 */
[----:B------:R-:W-:Y:S01]  /*13190*/  F2FP.SATFINITE.E4M3.F32.PACK_AB_MERGE_C R35, RZ, R216, RZ ;  /* 0x000000d8ff23723e */ /* 0x000fe200048070ff */
[----:B------:R-:W-:Y:S01]  /*131a0*/  FMUL R214, R214, UR4 ;  /* 0x00000004d6d67c20 */ /* 0x000fe20008400000 */
[----:B------:R-:W-:Y:S01]  /*131b0*/  FMUL R213, R213, UR4 ;  /* 0x00000004d5d57c20 */ /* 0x000fe20008400000 */
[----:B------:R-:W-:Y:S01]  /*131c0*/  @!P5 STG.E.U8 desc[UR52][R28.64+0x1], R217 ;  /* 0x000001d91c00d986 */ /* 0x000fe2000c101134 */
[----:B------:R-:W-:Y:S02]  /*131d0*/  ISETP.LT.OR P5, PT, R44, 0x2, !P0 ;  /* 0x000000022c00780c */ /* 0x000fe400047a1670 */
[----:B------:R-:W-:Y:S01]  /*131e0*/  F2FP.SATFINITE.E4M3.F32.PACK_AB_MERGE_C R215, RZ, R215, RZ ;  /* 0x000000d7ffd7723e */ /* 0x000fe200048070ff */
[----:B------:R-:W-:Y:S01]  /*131f0*/  FMUL R212, R212, UR4 ;  /* 0x00000004d4d47c20 */ /* 0x000fe20008400000 */
[----:B------:R-:W-:Y:S01]  /*13200*/  FMUL R211, R211, UR4 ;  /* 0x00000004d3d37c20 */ /* 0x000fe20008400000 */
[----:B------:R1:W-:Y:S01]  /*13210*/  @!P6 STG.E.U8 desc[UR52][R30.64], R35 ;  /* 0x000000231e00e986 */ /* 0x0003e2000c101134 */
[----:B------:R-:W-:-:S02]  /*13220*/  ISETP.LT.OR P6, PT, R44, 0x9, !P1 ;  /* 0x000000092c00780c */ /* 0x000fc40004fc1670 */
[----:B0-----:R-:W-:Y:S01]  /*13230*/  F2FP.SATFINITE.E4M3.F32.PACK_AB_MERGE_C R33, RZ, R214, RZ ;  /* 0x000000d6ff21723e */ /* 0x001fe200048070ff */
[----:B------:R-:W-:Y:S01]  /*13240*/  FMUL R210, R210, UR4 ;  /* 0x00000004d2d27c20 */ /* 0x000fe20008400000 */
[----:B------:R-:W-:Y:S01]  /*13250*/  FMUL R209, R209, UR4 ;  /* 0x00000004d1d17c20 */ /* 0x000fe20008400000 */
        /* <DEDUP_REMOVED lines=9> */
[----:B-1----:R-:W-:Y:S01]  /*132f0*/  F2FP.SATFINITE.E4M3.F32.PACK_AB_MERGE_C R35, RZ, R212, RZ ;  /* 0x000000d4ff23723e */ /* 0x002fe200048070ff */
        /* <DEDUP_REMOVED lines=44> */
[----:B------:R-:W3:Y:S04]  /*135c0*/  LDL.LU R222, [R1+0x18] ;  /* 0x0000180001de7983 */ /* 0x000ee80000300800 */
[----:B------:R0:W-:Y:S01]  /*135d0*/  @!P6 STG.E.U8 desc[UR52][R24.64+0x18], R33 ;  /* 0x000018211800e986 */ /* 0x0001e2000c101134 */
[----:B------:R-:W-:-:S02]  /*135e0*/  ISETP.LT.OR P6, PT, R44, 0x19, !P2 ;  /* 0x000000192c00780c */ /* 0x000fc400057c1670 */
[----:B-1----:R-:W-:Y:S01]  /*135f0*/  F2FP.SATFINITE.E4M3.F32.PACK_AB_MERGE_C R35, RZ, R204, RZ ;  /* 0x000000ccff23723e */ /* 0x002fe200048070ff */
[----:B------:R-:W3:Y:S04]  /*13600*/  LDL.LU R223, [R1+0x14] ;  /* 0x0000140001df7983 */ /* 0x000ee80000300800 */
[----:B------:R-:W-:Y:S01]  /*13610*/  @!P5 STG.E.U8 desc[UR52][R24.64+0x19], R205 ;  /* 0x000019cd1800d986 */ /* 0x000fe2000c101134 */
[C---:B------:R-:W-:Y:S02]  /*13620*/  ISETP.LT.OR P5, PT, R44.reuse, 0x1a, !P2 ;  /* 0x0000001a2c00780c */ /* 0x040fe400057a1670 */
[----:B------:R-:W-:Y:S01]  /*13630*/  F2FP.SATFINITE.E4M3.F32.PACK_AB_MERGE_C R203, RZ, R203, RZ ;  /* 0x000000cbffcb723e */ /* 0x000fe200048070ff */
[----:B------:R-:W3:Y:S01]  /*13640*/  LDL.LU R221, [R1+0x10] ;  /* 0x0000100001dd7983 */ /* 0x000ee20000300800 */
[----:B0-----:R-:W-:Y:S01]  /*13650*/  F2FP.SATFINITE.E4M3.F32.PACK_AB_MERGE_C R33, RZ, R202, RZ ;  /* 0x000000caff21723e */ /* 0x001fe200048070ff */
[----:B------:R-:W-:Y:S01]  /*13660*/  FMUL R5, R5, UR4 ;  /* 0x0000000405057c20 */ /* 0x000fe20008400000 */
[----:B------:R-:W-:Y:S01]  /*13670*/  F2FP.SATFINITE.E4M3.F32.PACK_AB_MERGE_C R201, RZ, R201, RZ ;  /* 0x000000c9ffc9723e */ /* 0x000fe200048070ff */
[----:B------:R0:W-:Y:S01]  /*13680*/  @!P6 STG.E.U8 desc[UR52][R26.64+0x18], R35 ;  /* 0x000018231a00e986 */ /* 0x0001e2000c101134 */
[----:B------:R-:W-:Y:S01]  /*13690*/  ISETP.LT.OR P6, PT, R44, 0x11, !P1 ;  /* 0x000000112c00780c */ /* 0x000fe20004fc1670 */
[----:B------:R-:W-:Y:S01]  /*136a0*/  FMUL R4, R4, UR4 ;  /* 0x0000000404047c20 */ /* 0x000fe20008400000 */
[----:B------:R-:W-:Y:S01]  /*136b0*/  F2FP.SATFINITE.E4M3.F32.PACK_AB_MERGE_C R23, RZ, R23, RZ ;  /* 0x00000017ff17723e */ /* 0x000fe200048070ff */
[----:B-----5:R-:W-:Y:S01]  /*136c0*/  FMUL R0, R0, UR4 ;  /* 0x0000000400007c20 */ /* 0x020fe20008400000 */
[----:B------:R-:W-:Y:S01]  /*136d0*/  F2FP.SATFINITE.E4M3.F32.PACK_AB_MERGE_C R21, RZ, R21, RZ ;  /* 0x00000015ff15723e */ /* 0x000fe200048070ff */
[----:B------:R-:W-:Y:S01]  /*136e0*/  @!P5 STG.E.U8 desc[UR52][R26.64+0x19], R203 ;  /* 0x000019cb1a00d986 */ /* 0x000fe2000c101134 */
[----:B------:R-:W-:Y:S01]  /*136f0*/  ISETP.LT.OR P5, PT, R44, 0x12, !P1 ;  /* 0x000000122c00780c */ /* 0x000fe20004fa1670 */
[----:B------:R-:W-:Y:S01]  /*13700*/  FMUL R3, R3, UR4 ;  /* 0x0000000403037c20 */ /* 0x000fe20008400000 */
[----:B------:R-:W-:Y:S01]  /*13710*/  F2FP.SATFINITE.E4M3.F32.PACK_AB_MERGE_C R19, RZ, R19, RZ ;  /* 0x00000013ff13723e */ /* 0x000fe200048070ff */
[----:B------:R-:W-:Y:S01]  /*13720*/  FMUL R2, R2, UR4 ;  /* 0x0000000402027c20 */ /* 0x000fe20008400000 */
[----:B------:R-:W-:-:S02]  /*13730*/  F2FP.SATFINITE.E4M3.F32.PACK_AB_MERGE_C R17, RZ, R17, RZ ;  /* 0x00000011ff11723e */ /* 0x000fc400048070ff */
[----:B0-----:R-:W-:Y:S01]  /*13740*/  F2FP.SATFINITE.E4M3.F32.PACK_AB_MERGE_C R35, RZ, R200, RZ ;  /* 0x000000c8ff23723e */ /* 0x001fe200048070ff */
[----:B------:R0:W-:Y:S01]  /*13750*/  @!P6 STG.E.U8 desc[UR52][R28.64+0x10], R33 ;  /* 0x000010211c00e986 */ /* 0x0001e2000c101134 */
[C---:B------:R-:W-:Y:S02]  /*13760*/  ISETP.LT.OR P6, PT, R44.reuse, 0x11, !P0 ;  /* 0x000000112c00780c */ /* 0x040fe400047c1670 */
[----:B------:R-:W-:Y:S02]  /*13770*/  F2FP.SATFINITE.E4M3.F32.PACK_AB_MERGE_C R15, RZ, R15, RZ ;  /* 0x0000000fff0f723e */ /* 0x000fe400048070ff */
[----:B------:R-:W-:Y:S01]  /*13780*/  F2FP.SATFINITE.E4M3.F32.PACK_AB_MERGE_C R13, RZ, R13, RZ ;  /* 0x0000000dff0d723e */ /* 0x000fe200048070ff */
[----:B------:R-:W-:Y:S01]  /*13790*/  @!P5 STG.E.U8 desc[UR52][R28.64+0x11], R201 ;  /* 0x000011c91c00d986 */ /* 0x000fe2000c101134 */
[----:B------:R-:W-:Y:S02]  /*137a0*/  ISETP.LT.OR P5, PT, R44, 0x12, !P0 ;  /* 0x000000122c00780c */ /* 0x000fe400047a1670 */
[----:B------:R-:W-:-:S02]  /*137b0*/  F2FP.SATFINITE.E4M3.F32.PACK_AB_MERGE_C R11, RZ, R11, RZ ;  /* 0x0000000bff0b723e */ /* 0x000fc400048070ff */
[----:B------:R-:W-:Y:S02]  /*137c0*/  F2FP.SATFINITE.E4M3.F32.PACK_AB_MERGE_C R9, RZ, R9, RZ ;  /* 0x00000009ff09723e */ /* 0x000fe400048070ff */
[----:B0-----:R-:W-:Y:S01]  /*137d0*/  F2FP.SATFINITE.E4M3.F32.PACK_AB_MERGE_C R33, RZ, R22, RZ ;  /* 0x00000016ff21723e */ /* 0x001fe200048070ff */
[----:B------:R0:W-:Y:S01]  /*137e0*/  @!P6 STG.E.U8 desc[UR52][R30.64+0x10], R35 ;  /* 0x000010231e00e986 */ /* 0x0001e2000c101134 */
[C---:B------:R-:W-:Y:S02]  /*137f0*/  ISETP.LT.OR P6, PT, R44.reuse, 0x19, !P1 ;  /* 0x000000192c00780c */ /* 0x040fe40004fc1670 */
[----:B------:R-:W-:Y:S02]  /*13800*/  F2FP.SATFINITE.E4M3.F32.PACK_AB_MERGE_C R7, RZ, R7, RZ ;  /* 0x00000007ff07723e */ /* 0x000fe400048070ff */
[----:B------:R-:W-:Y:S01]  /*13810*/  F2FP.SATFINITE.E4M3.F32.PACK_AB_MERGE_C R5, RZ, R5, RZ ;  /* 0x00000005ff05723e */ /* 0x000fe200048070ff */
[----:B------:R1:W-:Y:S01]  /*13820*/  @!P5 STG.E.U8 desc[UR52][R30.64+0x11], R23 ;  /* 0x000011171e00d986 */ /* 0x0003e2000c101134 */
[----:B------:R-:W-:-:S02]  /*13830*/  ISETP.LT.OR P5, PT, R44, 0x1a, !P1 ;  /* 0x0000001a2c00780c */ /* 0x000fc40004fa1670 */
[----:B------:R-:W-:Y:S02]  /*13840*/  F2FP.SATFINITE.E4M3.F32.PACK_AB_MERGE_C R3, RZ, R3, RZ ;  /* 0x00000003ff03723e */ /* 0x000fe400048070ff */
[----:B0-----:R-:W-:-:S03]  /*13850*/  F2FP.SATFINITE.E4M3.F32.PACK_AB_MERGE_C R35, RZ, R20, RZ ;  /* 0x00000014ff23723e */ /* 0x001fc600048070ff */
[----:B------:R-:W-:Y:S01]  /*13860*/  @!P6 STG.E.U8 desc[UR52][R28.64+0x18], R33 ;  /* 0x000018211c00e986 */ /* 0x000fe2000c101134 */
[----:B------:R-:W-:Y:S02]  /*13870*/  ISETP.LT.OR P6, PT, R44, 0x19, !P0 ;  /* 0x000000192c00780c */ /* 0x000fe400047c1670 */
[----:B-1----:R-:W-:-:S03]  /*13880*/  F2FP.SATFINITE.E4M3.F32.PACK_AB_MERGE_C R23, RZ, R18, RZ ;  /* 0x00000012ff17723e */ /* 0x002fc600048070ff */
[----:B------:R0:W-:Y:S01]  /*13890*/  @!P5 STG.E.U8 desc[UR52][R28.64+0x19], R21 ;  /* 0x000019151c00d986 */ /* 0x0001e2000c101134 */
[----:B------:R-:W-:-:S07]  /*138a0*/  ISETP.LT.OR P5, PT, R44, 0x1a, !P0 ;  /* 0x0000001a2c00780c */ /* 0x000fce00047a1670 */
[----:B------:R-:W-:Y:S01]  /*138b0*/  @!P6 STG.E.U8 desc[UR52][R30.64+0x18], R35 ;  /* 0x000018231e00e986 */ /* 0x000fe2000c101134 */
[----:B------:R-:W-:Y:S02]  /*138c0*/  ISETP.LT.OR P6, PT, R44, 0x21, !P3 ;  /* 0x000000212c00780c */ /* 0x000fe40005fc1670 */
[----:B0-----:R-:W-:-:S03]  /*138d0*/  F2FP.SATFINITE.E4M3.F32.PACK_AB_MERGE_C R21, RZ, R16, RZ ;  /* 0x00000010ff15723e */ /* 0x001fc600048070ff */
        /* <DEDUP_REMOVED lines=37> */
[----:B------:R1:W-:Y:S01]  /*13b30*/  @!P6 STG.E.U8 desc[UR52][R30.64+0x28], R9 ;  /* 0x000028091e00e986 */ /* 0x0003e2000c101134 */
[----:B------:R-:W-:Y:S02]  /*13b40*/  ISETP.LT.OR P6, PT, R44, 0x31, !P3 ;  /* 0x000000312c00780c */ /* 0x000fe40005fc1670 */
[----:B0-----:R-:W-:Y:S01]  /*13b50*/  F2FP.SATFINITE.E4M3.F32.PACK_AB_MERGE_C R5, RZ, R0, RZ ;  /* 0x00000000ff05723e */ /* 0x001fe200048070ff */
[----:B--2---:R-:W-:Y:S02]  /*13b60*/  FMUL R0, R224, UR4 ;  /* 0x00000004e0007c20 */ /* 0x004fe40008400000 */
[----:B------:R0:W-:Y:S01]  /*13b70*/  @!P5 STG.E.U8 desc[UR52][R30.64+0x29], R3 ;  /* 0x000029031e00d986 */ /* 0x0001e2000c101134 */
[----:B------:R-:W-:-:S03]  /*13b80*/  ISETP.LT.OR P5, PT, R44, 0x32, !P3 ;  /* 0x000000322c00780c */ /* 0x000fc60005fa1670 */
[----:B------:R-:W2:Y:S01]  /*13b90*/  LDL.LU R224, [R1+0x1c] ;  /* 0x00001c0001e07983 */ /* 0x000ea20000300800 */
[----:B-1----:R-:W-:Y:S01]  /*13ba0*/  F2FP.SATFINITE.E4M3.F32.PACK_AB_MERGE_C R9, RZ, R0, RZ ;  /* 0x00000000ff09723e */ /* 0x002fe200048070ff */
[----:B----4-:R-:W-:Y:S02]  /*13bb0*/  FMUL R0, R225, UR4 ;  /* 0x00000004e1007c20 */ /* 0x010fe40008400000 */
[----:B------:R1:W-:Y:S01]  /*13bc0*/  @!P6 STG.E.U8 desc[UR52][R24.64+0x30], R7 ;  /* 0x000030071800e986 */ /* 0x0003e2000c101134 */
[----:B------:R-:W-:-:S03]  /*13bd0*/  ISETP.LT.OR P6, PT, R44, 0x31, !P2 ;  /* 0x000000312c00780c */ /* 0x000fc600057c1670 */
[----:B------:R-:W4:Y:S01]  /*13be0*/  LDL.LU R225, [R1+0x20] ;  /* 0x0000200001e17983 */ /* 0x000f220000300800 */
[----:B0-----:R-:W-:Y:S01]  /*13bf0*/  F2FP.SATFINITE.E4M3.F32.PACK_AB_MERGE_C R3, RZ, R0, RZ ;  /* 0x00000000ff03723e */ /* 0x001fe200048070ff */
[----:B---3--:R-:W-:Y:S02]  /*13c00*/  FMUL R0, R226, UR4 ;  /* 0x00000004e2007c20 */ /* 0x008fe40008400000 */
[----:B------:R-:W3:Y:S03]  /*13c10*/  LDL.LU R226, [R1+0x24] ;  /* 0x0000240001e27983 */ /* 0x000ee60000300800 */
[----:B-1----:R-:W-:Y:S01]  /*13c20*/  F2FP.SATFINITE.E4M3.F32.PACK_AB_MERGE_C R7, RZ, R0, RZ ;  /* 0x00000000ff07723e */ /* 0x002fe200048070ff */
[----:B------:R-:W-:Y:S02]  /*13c30*/  FMUL R0, R227, UR4 ;  /* 0x00000004e3007c20 */ /* 0x000fe40008400000 */
[----:B------:R-:W3:Y:S04]  /*13c40*/  LDL.LU R227, [R1+0x28] ;  /* 0x0000280001e37983 */ /* 0x000ee80000300800 */
[----:B------:R0:W-:Y:S01]  /*13c50*/  @!P5 STG.E.U8 desc[UR52][R24.64+0x31], R5 ;  /* 0x000031051800d986 */ /* 0x0001e2000c101134 */
[----:B------:R-:W-:-:S03]  /*13c60*/  ISETP.LT.OR P5, PT, R44, 0x32, !P2 ;  /* 0x000000322c00780c */ /* 0x000fc600057a1670 */
[----:B------:R1:W-:Y:S01]  /*13c70*/  @!P6 STG.E.U8 desc[UR52][R26.64+0x30], R9 ;  /* 0x000030091a00e986 */ /* 0x0003e2000c101134 */
[----:B------:R-:W-:Y:S02]  /*13c80*/  ISETP.LT.OR P6, PT, R44, 0x39, !P3 ;  /* 0x000000392c00780c */ /* 0x000fe40005fc1670 */
[----:B0-----:R-:W-:-:S07]  /*13c90*/  F2FP.SATFINITE.E4M3.F32.PACK_AB_MERGE_C R5, RZ, R0, RZ ;  /* 0x00000000ff05723e */ /* 0x001fce00048070ff */
[----:B------:R0:W-:Y:S01]  /*13ca0*/  @!P5 STG.E.U8 desc[UR52][R26.64+0x31], R3 ;  /* 0x000031031a00d986 */ /* 0x0001e2000c101134 */
[----:B------:R-:W-:-:S03]  /*13cb0*/  ISETP.LT.OR P5, PT, R44, 0x3a, !P3 ;  /* 0x0000003a2c00780c */ /* 0x000fc60005fa1670 */
[----:B------:R0:W-:Y:S01]  /*13cc0*/  @!P6 STG.E.U8 desc[UR52][R24.64+0x38], R7 ;  /* 0x000038071800e986 */ /* 0x0001e2000c101134 */
[----:B------:R-:W-:-:S09]  /*13cd0*/  ISETP.LT.OR P6, PT, R44, 0x39, !P2 ;  /* 0x000000392c00780c */ /* 0x000fd200057c1670 */
[----:B------:R2:W-:Y:S01]  /*13ce0*/  @!P5 STG.E.U8 desc[UR52][R24.64+0x39], R5 ;  /* 0x000039051800d986 */ /* 0x0005e2000c101134 */
[----:B------:R-:W-:Y:S01]  /*13cf0*/  ISETP.LT.OR P5, PT, R44, 0x3a, !P2 ;  /* 0x0000003a2c00780c */ /* 0x000fe200057a1670 */
[----:B------:R-:W-:Y:S02]  /*13d00*/  FMUL R0, R221, UR4 ;  /* 0x00000004dd007c20 */ /* 0x000fe40008400000 */
[----:B------:R-:W3:Y:S03]  /*13d10*/  LDL.LU R221, [R1+0x2c] ;  /* 0x00002c0001dd7983 */ /* 0x000ee60000300800 */
[----:B-1----:R-:W-:Y:S01]  /*13d20*/  F2FP.SATFINITE.E4M3.F32.PACK_AB_MERGE_C R9, RZ, R0, RZ ;  /* 0x00000000ff09723e */ /* 0x002fe200048070ff */
[----:B------:R-:W-:Y:S02]  /*13d30*/  FMUL R0, R223, UR4 ;  /* 0x00000004df007c20 */ /* 0x000fe40008400000 */
[----:B------:R-:W3:Y:S03]  /*13d40*/  LDL.LU R223, [R1+0x30] ;  /* 0x0000300001df7983 */ /* 0x000ee60000300800 */
[----:B0-----:R-:W-:Y:S01]  /*13d50*/  F2FP.SATFINITE.E4M3.F32.PACK_AB_MERGE_C R3, RZ, R0, RZ ;  /* 0x00000000ff03723e */ /* 0x001fe200048070ff */
[----:B------:R-:W-:-:S02]  /*13d60*/  FMUL R0, R222, UR4 ;  /* 0x00000004de007c20 */ /* 0x000fc40008400000 */
[----:B------:R-:W3:Y:S03]  /*13d70*/  LDL.LU R222, [R1+0x34] ;  /* 0x0000340001de7983 */ /* 0x000ee60000300800 */
[----:B------:R-:W-:Y:S01]  /*13d80*/  F2FP.SATFINITE.E4M3.F32.PACK_AB_MERGE_C R7, RZ, R0, RZ ;  /* 0x00000000ff07723e */ /* 0x000fe200048070ff */
[----:B------:R0:W-:Y:S04]  /*13d90*/  @!P6 STG.E.U8 desc[UR52][R26.64+0x38], R9 ;  /* 0x000038091a00e986 */ /* 0x0001e8000c101134 */
[----:B------:R1:W-:Y:S01]  /*13da0*/  @!P5 STG.E.U8 desc[UR52][R26.64+0x39], R3 ;  /* 0x000039031a00d986 */ /* 0x0003e2000c101134 */
[----:B--2---:R-:W-:-:S03]  /*13db0*/  FMUL R0, R224, UR4 ;  /* 0x00000004e0007c20 */ /* 0x004fc60008400000 */
[----:B------:R-:W2:Y:S02]  /*13dc0*/  LDL.LU R224, [R1+0x38] ;  /* 0x0000380001e07983 */ /* 0x000ea40000300800 */
[----:B------:R-:W-:Y:S01]  /*13dd0*/  F2FP.SATFINITE.E4M3.F32.PACK_AB_MERGE_C R5, RZ, R0, RZ ;  /* 0x00000000ff05723e */ /* 0x000fe200048070ff */
[----:B----4-:R-:W-:Y:S02]  /*13de0*/  FMUL R0, R225, UR4 ;  /* 0x00000004e1007c20 */ /* 0x010fe40008400000 */
[----:B------:R-:W4:Y:S03]  /*13df0*/  LDL.LU R225, [R1+0x3c] ;  /* 0x00003c0001e17983 */ /* 0x000f260000300800 */
[----:B0-----:R-:W-:Y:S01]  /*13e00*/  F2FP.SATFINITE.E4M3.F32.PACK_AB_MERGE_C R9, RZ, R0, RZ ;  /* 0x00000000ff09723e */ /* 0x001fe200048070ff */
[----:B---3--:R-:W-:Y:S02]  /*13e10*/  FMUL R0, R226, UR4 ;  /* 0x00000004e2007c20 */ /* 0x008fe40008400000 */
[----:B------:R-:W3:Y:S03]  /*13e20*/  LDL.LU R226, [R1+0x40] ;  /* 0x0000400001e27983 */ /* 0x000ee60000300800 */
[----:B-1----:R-:W-:Y:S01]  /*13e30*/  F2FP.SATFINITE.E4M3.F32.PACK_AB_MERGE_C R3, RZ, R0, RZ ;  /* 0x00000000ff03723e */ /* 0x002fe200048070ff */
[----:B------:R-:W-:-:S02]  /*13e40*/  FMUL R0, R227, UR4 ;  /* 0x00000004e3007c20 */ /* 0x000fc40008400000 */
[----:B------:R-:W3:Y:S01]  /*13e50*/  LDL.LU R227, [R1+0x44] ;  /* 0x0000440001e37983 */ /* 0x000ee20000300800 */
[C---:B------:R-:W-:Y:S02]  /*13e60*/  ISETP.LT.OR P6, PT, R44.reuse, 0x31, !P1 ;  /* 0x000000312c00780c */ /* 0x040fe40004fc1670 */
[----:B------:R-:W-:-:S11]  /*13e70*/  ISETP.LT.OR P5, PT, R44, 0x32, !P1 ;  /* 0x000000322c00780c */ /* 0x000fd60004fa1670 */
        /* <DEDUP_REMOVED lines=489> */
[C---:B------:R-:W-:Y:S01]  /*15d10*/  ISETP.LT.OR P5, PT, R44.reuse, 0x92, !P0 ;  /* 0x000000922c00780c */ /* 0x040fe200047a1670 */
[----:B------:R-:W3:Y:S04]  /*15d20*/  LDL.LU R218, [R1+0x1d0] ;  /* 0x0001d00001da7983 */ /* 0x000ee80000300800 */
[----:B------:R-:W3:Y:S04]  /*15d30*/  LDL.LU R219, [R1+0x1d4] ;  /* 0x0001d40001db7983 */ /* 0x000ee80000300800 */
        /* <DEDUP_REMOVED lines=11> */
[----:B------:R-:W-:-:S03]  /*15df0*/  FMUL R0, R221, UR4 ;  /* 0x00000004dd007c20 */ /* 0x000fc60008400000 */
[----:B------:R-:W3:Y:S02]  /*15e00*/  LDL.LU R221, [R1+0x1dc] ;  /* 0x0001dc0001dd7983 */ /* 0x000ee40000300800 */
[----:B-1----:R-:W-:Y:S01]  /*15e10*/  F2FP.SATFINITE.E4M3.F32.PACK_AB_MERGE_C R3, RZ, R0, RZ ;  /* 0x00000000ff03723e */ /* 0x002fe200048070ff */
[----:B------:R-:W-:Y:S02]  /*15e20*/  FMUL R0, R223, UR4 ;  /* 0x00000004df007c20 */ /* 0x000fe40008400000 */
[----:B------:R-:W3:Y:S03]  /*15e30*/  LDL.LU R223, [R1+0x1e0] ;  /* 0x0001e00001df7983 */ /* 0x000ee60000300800 */
[----:B0-----:R-:W-:Y:S01]  /*15e40*/  F2FP.SATFINITE.E4M3.F32.PACK_AB_MERGE_C R7, RZ, R0, RZ ;  /* 0x00000000ff07723e */ /* 0x001fe200048070ff */
[----:B------:R-:W-:Y:S01]  /*15e50*/  FMUL R0, R222, UR4 ;  /* 0x00000004de007c20 */ /* 0x000fe20008400000 */
[----:B------:R0:W-:Y:S04]  /*15e60*/  @!P5 STG.E.U8 desc[UR52][R30.64+0x99], R3 ;  /* 0x000099031e00d986 */ /* 0x0001e8000c101134 */
[----:B------:R-:W-:Y:S01]  /*15e70*/  F2FP.SATFINITE.E4M3.F32.PACK_AB_MERGE_C R5, RZ, R0, RZ ;  /* 0x00000000ff05723e */ /* 0x000fe200048070ff */
[----:B------:R-:W3:Y:S01]  /*15e80*/  LDL.LU R222, [R1+0x1e4] ;  /* 0x0001e40001de7983 */ /* 0x000ee20000300800 */
[----:B--2---:R-:W-:-:S03]  /*15e90*/  FMUL R0, R224, UR4 ;  /* 0x00000004e0007c20 */ /* 0x004fc60008400000 */
[----:B------:R-:W2:Y:S02]  /*15ea0*/  LDL.LU R224, [R1+0x1e8] ;  /* 0x0001e80001e07983 */ /* 0x000ea40000300800 */
[----:B------:R-:W-:Y:S01]  /*15eb0*/  F2FP.SATFINITE.E4M3.F32.PACK_AB_MERGE_C R9, RZ, R0, RZ ;  /* 0x00000000ff09723e */ /* 0x000fe200048070ff */
[----:B----4-:R-:W-:Y:S02]  /*15ec0*/  FMUL R0, R225, UR4 ;  /* 0x00000004e1007c20 */ /* 0x010fe40008400000 */
[----:B------:R-:W4:Y:S03]  /*15ed0*/  LDL.LU R225, [R1+0x1ec] ;  /* 0x0001ec0001e17983 */ /* 0x000f260000300800 */
[----:B0-----:R-:W-:Y:S01]  /*15ee0*/  F2FP.SATFINITE.E4M3.F32.PACK_AB_MERGE_C R3, RZ, R0, RZ ;  /* 0x00000000ff03723e */ /* 0x001fe200048070ff */
[----:B---3--:R-:W-:Y:S02]  /*15ef0*/  FMUL R0, R226, UR4 ;  /* 0x00000004e2007c20 */ /* 0x008fe40008400000 */
[----:B------:R-:W3:Y:S01]  /*15f00*/  LDL.LU R226, [R1+0x1f0] ;  /* 0x0001f00001e27983 */ /* 0x000ee20000300800 */
[----:B------:R-:W-:-:S03]  /*15f10*/  FMUL R2, R227, UR4 ;  /* 0x00000004e3027c20 */ /* 0x000fc60008400000 */
[----:B------:R-:W3:Y:S01]  /*15f20*/  LDL.LU R227, [R1+0x1f4] ;  /* 0x0001f40001e37983 */ /* 0x000ee20000300800 */
[C---:B------:R-:W-:Y:S02]  /*15f30*/  ISETP.LT.OR P6, PT, R44.reuse, 0xa1, !P3 ;  /* 0x000000a12c00780c */ /* 0x040fe40005fc1670 */
[----:B------:R-:W-:-:S11]  /*15f40*/  ISETP.LT.OR P5, PT, R44, 0xa2, !P3 ;  /* 0x000000a22c00780c */ /* 0x000fd60005fa1670 */
[----:B------:R-:W-:Y:S01]  /*15f50*/  @!P6 STG.E.U8 desc[UR52][R24.64+0xa0], R7 ;  /* 0x0000a0071800e986 */ /* 0x000fe2000c101134 */
[----:B------:R-:W-:-:S03]  /*15f60*/  ISETP.LT.OR P6, PT, R44, 0xa1, !P2 ;  /* 0x000000a12c00780c */ /* 0x000fc600057c1670 */
[----:B------:R0:W-:Y:S01]  /*15f70*/  @!P5 STG.E.U8 desc[UR52][R24.64+0xa1], R5 ;  /* 0x0000a1051800d986 */ /* 0x0001e2000c101134 */
[----:B------:R-:W-:-:S09]  /*15f80*/  ISETP.LT.OR P5, PT, R44, 0xa2, !P2 ;  /* 0x000000a22c00780c */ /* 0x000fd200057a1670 */
[----:B------:R1:W-:Y:S01]  /*15f90*/  @!P6 STG.E.U8 desc[UR52][R26.64+0xa0], R9 ;  /* 0x0000a0091a00e986 */ /* 0x0003e2000c101134 */
[C---:B------:R-:W-:Y:S02]  /*15fa0*/  ISETP.LT.OR P6, PT, R44.reuse, 0xa9, !P3 ;  /* 0x000000a92c00780c */ /* 0x040fe40005fc1670 */
[----:B------:R-:W-:Y:S02]  /*15fb0*/  ISETP.LT.OR P3, PT, R44, 0xaa, !P3 ;  /* 0x000000aa2c00780c */ /* 0x000fe40005f61670 */
[----:B0-----:R-:W-:Y:S02]  /*15fc0*/  F2FP.SATFINITE.E4M3.F32.PACK_AB_MERGE_C R5, RZ, R0, RZ ;  /* 0x00000000ff05723e */ /* 0x001fe400048070ff */
[----:B------:R-:W-:Y:S01]  /*15fd0*/  F2FP.SATFINITE.E4M3.F32.PACK_AB_MERGE_C R7, RZ, R2, RZ ;  /* 0x00000002ff07723e */ /* 0x000fe200048070ff */
[----:B------:R-:W-:Y:S01]  /*15fe0*/  @!P5 STG.E.U8 desc[UR52][R26.64+0xa1], R3 ;  /* 0x0000a1031a00d986 */ /* 0x000fe2000c101134 */
[----:B------:R-:W-:Y:S01]  /*15ff0*/  FMUL R0, R218, UR4 ;  /* 0x00000004da007c20 */ /* 0x000fe20008400000 */
[----:B------:R-:W-:-:S02]  /*16000*/  ISETP.LT.OR P5, PT, R44, 0xa9, !P2 ;  /* 0x000000a92c00780c */ /* 0x000fc400057a1670 */
[C---:B------:R-:W-:Y:S02]  /*16010*/  ISETP.LT.OR P2, PT, R44.reuse, 0xaa, !P2 ;  /* 0x000000aa2c00780c */ /* 0x040fe40005741670 */
[----:B------:R0:W-:Y:S01]  /*16020*/  @!P6 STG.E.U8 desc[UR52][R24.64+0xa8], R5 ;  /* 0x0000a8051800e986 */ /* 0x0001e2000c101134 */
[C---:B------:R-:W-:Y:S01]  /*16030*/  ISETP.LT.OR P6, PT, R44.reuse, 0xa1, !P1 ;  /* 0x000000a12c00780c */ /* 0x040fe20004fc1670 */
[----:B------:R-:W-:Y:S02]  /*16040*/  FMUL R2, R219, UR4 ;  /* 0x00000004db027c20 */ /* 0x000fe40008400000 */
[----:B------:R0:W-:Y:S01]  /*16050*/  @!P3 STG.E.U8 desc[UR52][R24.64+0xa9], R7 ;  /* 0x0000a9071800b986 */ /* 0x0001e2000c101134 */
[----:B------:R-:W-:Y:S02]  /*16060*/  ISETP.LT.OR P3, PT, R44, 0xa2, !P1 ;  /* 0x000000a22c00780c */ /* 0x000fe40004f61670 */
[----:B-1----:R-:W-:Y:S01]  /*16070*/  F2FP.SATFINITE.E4M3.F32.PACK_AB_MERGE_C R9, RZ, R0, RZ ;  /* 0x00000000ff09723e */ /* 0x002fe200048070ff */
[----:B------:R-:W-:Y:S01]  /*16080*/  FMUL R0, R220, UR4 ;  /* 0x00000004dc007c20 */ /* 0x000fe20008400000 */
[----:B------:R-:W-:-:S04]  /*16090*/  F2FP.SATFINITE.E4M3.F32.PACK_AB_MERGE_C R11, RZ, R2, RZ ;  /* 0x00000002ff0b723e */ /* 0x000fc800048070ff */
[----:B0-----:R-:W-:Y:S01]  /*160a0*/  F2FP.SATFINITE.E4M3.F32.PACK_AB_MERGE_C R5, RZ, R0, RZ ;  /* 0x00000000ff05723e */ /* 0x001fe200048070ff */
[----:B------:R-:W-:Y:S01]  /*160b0*/  @!P5 STG.E.U8 desc[UR52][R26.64+0xa8], R9 ;  /* 0x0000a8091a00d986 */ /* 0x000fe2000c101134 */
[----:B------:R-:W-:-:S03]  /*160c0*/  ISETP.LT.OR P5, PT, R44, 0xa1, !P0 ;  /* 0x000000a12c00780c */ /* 0x000fc600047a1670 */
[----:B------:R-:W-:Y:S01]  /*160d0*/  @!P2 STG.E.U8 desc[UR52][R26.64+0xa9], R11 ;  /* 0x0000a90b1a00a986 */ /* 0x000fe2000c101134 */
[----:B------:R-:W-:-:S03]  /*160e0*/  ISETP.LT.OR P2, PT, R44, 0xa9, !P1 ;  /* 0x000000a92c00780c */ /* 0x000fc60004f41670 */
[----:B------:R-:W-:Y:S01]  /*160f0*/  @!P6 STG.E.U8 desc[UR52][R28.64+0xa0], R5 ;  /* 0x0000a0051c00e986 */ /* 0x000fe2000c101134 */
[C---:B------:R-:W-:Y:S02]  /*16100*/  ISETP.LT.OR P6, PT, R44.reuse, 0xa2, !P0 ;  /* 0x000000a22c00780c */ /* 0x040fe400047c1670 */
[----:B------:R-:W-:Y:S01]  /*16110*/  ISETP.LT.OR P1, PT, R44, 0xaa, !P1 ;  /* 0x000000aa2c00780c */ /* 0x000fe20004f21670 */
[----:B------:R-:W-:-:S05]  /*16120*/  FMUL R3, R221, UR4 ;  /* 0x00000004dd037c20 */ /* 0x000fca0008400000 */
[----:B------:R-:W-:Y:S01]  /*16130*/  F2FP.SATFINITE.E4M3.F32.PACK_AB_MERGE_C R7, RZ, R3, RZ ;  /* 0x00000003ff07723e */ /* 0x000fe200048070ff */
[----:B------:R-:W-:-:S04]  /*16140*/  FMUL R0, R223, UR4 ;  /* 0x00000004df007c20 */ /* 0x000fc80008400000 */
[----:B------:R0:W-:Y:S01]  /*16150*/  @!P3 STG.E.U8 desc[UR52][R28.64+0xa1], R7 ;  /* 0x0000a1071c00b986 */ /* 0x0001e2000c101134 */
[C---:B------:R-:W-:Y:S02]  /*16160*/  ISETP.LT.OR P3, PT, R44.reuse, 0xa9, !P0 ;  /* 0x000000a92c00780c */ /* 0x040fe40004761670 */
[----:B------:R-:W-:Y:S02]  /*16170*/  F2FP.SATFINITE.E4M3.F32.PACK_AB_MERGE_C R13, RZ, R0, RZ ;  /* 0x00000000ff0d723e */ /* 0x000fe400048070ff */
[----:B------:R-:W-:Y:S01]  /*16180*/  ISETP.LT.OR P0, PT, R44, 0xaa, !P0 ;  /* 0x000000aa2c00780c */ /* 0x000fe20004701670 */
[----:B------:R-:W-:-:S05]  /*16190*/  FMUL R0, R222, UR4 ;  /* 0x00000004de007c20 */ /* 0x000fca0008400000 */
[----:B0-----:R-:W-:Y:S01]  /*161a0*/  F2FP.SATFINITE.E4M3.F32.PACK_AB_MERGE_C R7, RZ, R0, RZ ;  /* 0x00000000ff07723e */ /* 0x001fe200048070ff */
[----:B------:R0:W-:Y:S04]  /*161b0*/  @!P5 STG.E.U8 desc[UR52][R30.64+0xa0], R13 ;  /* 0x0000a00d1e00d986 */ /* 0x0001e8000c101134 */
[----:B------:R0:W-:Y:S01]  /*161c0*/  @!P6 STG.E.U8 desc[UR52][R30.64+0xa1], R7 ;  /* 0x0000a1071e00e986 */ /* 0x0001e2000c101134 */
[----:B--2---:R-:W-:Y:S01]  /*161d0*/  FMUL R2, R224, UR4 ;  /* 0x00000004e0027c20 */ /* 0x004fe20008400000 */
[----:B----4-:R-:W-:-:S04]  /*161e0*/  FMUL R3, R225, UR4 ;  /* 0x00000004e1037c20 */ /* 0x010fc80008400000 */
[----:B------:R-:W-:Y:S01]  /*161f0*/  F2FP.SATFINITE.E4M3.F32.PACK_AB_MERGE_C R9, RZ, R2, RZ ;  /* 0x00000002ff09723e */ /* 0x000fe200048070ff */
[----:B---3--:R-:W-:Y:S01]  /*16200*/  FMUL R4, R226, UR4 ;  /* 0x00000004e2047c20 */ /* 0x008fe20008400000 */
[----:B------:R-:W-:Y:S01]  /*16210*/  F2FP.SATFINITE.E4M3.F32.PACK_AB_MERGE_C R3, RZ, R3, RZ ;  /* 0x00000003ff03723e */ /* 0x000fe200048070ff */
[----:B------:R-:W-:-:S03]  /*16220*/  FMUL R5, R227, UR4 ;  /* 0x00000004e3057c20 */ /* 0x000fc60008400000 */
[----:B------:R-:W-:Y:S02]  /*16230*/  F2FP.SATFINITE.E4M3.F32.PACK_AB_MERGE_C R11, RZ, R4, RZ ;  /* 0x00000004ff0b723e */ /* 0x000fe400048070ff */
[----:B------:R-:W-:Y:S01]  /*16240*/  F2FP.SATFINITE.E4M3.F32.PACK_AB_MERGE_C R5, RZ, R5, RZ ;  /* 0x00000005ff05723e */ /* 0x000fe200048070ff */
[----:B------:R0:W-:Y:S04]  /*16250*/  @!P2 STG.E.U8 desc[UR52][R28.64+0xa8], R9 ;  /* 0x0000a8091c00a986 */ /* 0x0001e8000c101134 */
[----:B------:R0:W-:Y:S04]  /*16260*/  @!P1 STG.E.U8 desc[UR52][R28.64+0xa9], R3 ;  /* 0x0000a9031c009986 */ /* 0x0001e8000c101134 */
[----:B------:R0:W-:Y:S04]  /*16270*/  @!P3 STG.E.U8 desc[UR52][R30.64+0xa8], R11 ;  /* 0x0000a80b1e00b986 */ /* 0x0001e8000c101134 */
[----:B------:R0:W-:Y:S02]  /*16280*/  @!P0 STG.E.U8 desc[UR52][R30.64+0xa9], R5 ;  /* 0x0000a9051e008986 */ /* 0x0001e4000c101134 */
.L_x_390:
[----:B------:R-:W-:Y:S05]  /*16290*/  BSYNC B0 ;  /* 0x0000000000007941 */ /* 0x000fea0003800000 */
.L_x_36:
[----:B0-----:R-:W2:Y:S04]  /*162a0*/  LDL.LU R3, [R1+0x200] ;  /* 0x0002000001037983 */ /* 0x001ea80000300800 */
[----:B-----5:R-:W2:Y:S01]  /*162b0*/  LDL.LU R2, [R1+0x204] ;  /* 0x0002040001027983 */ /* 0x020ea20000300800 */
[----:B------:R-:W-:Y:S01]  /*162c0*/  ULDC UR6, c[0x0][0xc] ;  /* 0x0000030000067ab9 */ /* 0x000fe20000000800 */
[----:B------:R-:W-:Y:S01]  /*162d0*/  ULDC UR7, c[0x0][0x10] ;  /* 0x0000040000077ab9 */ /* 0x000fe20000000800 */
[----:B------:R-:W2:Y:S01]  /*162e0*/  LDC R5, c[0x0][0x14] ;  /* 0x00000500ff057b82 */ /* 0x000ea20000000800 */
[----:B------:R-:W-:Y:S01]  /*162f0*/  UIMAD.WIDE.U32 UR6, UR6, UR7, URZ ;  /* 0x00000007060672a5 */ /* 0x000fe2000f8e003f */
[----:B------:R-:W-:Y:S01]  /*16300*/  PRMT R0, RZ, 0x7610, R0 ;  /* 0x00007610ff007816 */ /* 0x000fe20000000000 */
[----:B------:R-:W-:-:S04]  /*16310*/  UMOV UR61, 0xffffffff ;  /* 0xffffffff003d7882 */ /* 0x000fc80000000000 */
[----:B--2---:R-:W-:-:S04]  /*16320*/  IMAD.WIDE.U32 R2, R5, UR6, R2 ;  /* 0x0000000605027c25 */ /* 0x004fc8000f8e0002 */
[----:B------:R-:W-:Y:S01]  /*16330*/  IMAD R5, R5, UR7, RZ ;  /* 0x0000000705057c24 */ /* 0x000fe2000f8e02ff */
[----:B------:R-:W-:Y:S01]  /*16340*/  ULDC.64 UR6, c[0x0][0x650] ;  /* 0x0001940000067ab9 */ /* 0x000fe20000000a00 */
[----:B------:R-:W-:Y:S01]  /*16350*/  IMAD.MOV.U32 R11, RZ, RZ, R2 ;  /* 0x000000ffff0b7224 */ /* 0x000fe200078e0002 */
[----:B------:R-:W-:Y:S01]  /*16360*/  ISETP.GE.U32.AND P0, PT, R2, UR6, PT ;  /* 0x0000000602007c0c */ /* 0x000fe2000bf06070 */
[----:B------:R-:W-:Y:S02]  /*16370*/  IMAD.IADD R13, R3, 0x1, R5 ;  /* 0x00000001030d7824 */ /* 0x000fe400078e0205 */
[----:B------:R-:W-:-:S03]  /*16380*/  IMAD.MOV.U32 R2, RZ, RZ, -0x1 ;  /* 0xffffffffff027424 */ /* 0x000fc600078e00ff */
[----:B------:R0:W-:Y:S01]  /*16390*/  STL [R1+0x200], R13 ;  /* 0x0002000d01007387 */ /* 0x0001e20000100800 */
[----:B------:R-:W-:-:S03]  /*163a0*/  ISETP.GE.U32.AND.EX P0, PT, R13, UR7, PT, P0 ;  /* 0x000000070d007c0c */ /* 0x000fc6000bf06100 */
[----:B------:R0:W-:Y:S04]  /*163b0*/  STL [R1+0x204], R11 ;  /* 0x0002040b01007387 */ /* 0x0001e80000100800 */
[----:B------:R0:W-:Y:S06]  /*163c0*/  STL [R1+0x20c], R2 ;  /* 0x00020c0201007387 */ /* 0x0001ec0000100800 */
[----:B------:R-:W-:Y:S05]  /*163d0*/  @P0 BRA `(.L_x_391) ;  /* 0x0000000400740947 */ /* 0x000fea0003800000 */
[----:B------:R-:W2:Y:S01]  /*163e0*/  S2R R8, SR_CTAID.X ;  /* 0x0000000000087919 */ /* 0x000ea20000002500 */
[----:B------:R-:W-:Y:S01]  /*163f0*/  ULDC.64 UR12, c[0x0][0x628] ;  /* 0x00018a00000c7ab9 */ /* 0x000fe20000000a00 */
[----:B------:R-:W0:Y:S01]  /*16400*/  LDC R9, c[0x0][0x144] ;  /* 0x00005100ff097b82 */ /* 0x000e220000000800 */
[----:B------:R-:W-:Y:S01]  /*16410*/  ULDC UR6, c[0x0][0x150] ;  /* 0x0000540000067ab9 */ /* 0x000fe20000000800 */
[----:B------:R-:W0:Y:S01]  /*16420*/  S2R R12, SR_CTAID.Y ;  /* 0x00000000000c7919 */ /* 0x000e220000002600 */
[----:B------:R-:W-:Y:S01]  /*16430*/  ISETP.NE.U32.AND P0, PT, RZ, UR12, PT ;  /* 0x0000000cff007c0c */ /* 0x000fe2000bf05070 */
[----:B------:R-:W-:Y:S01]  /*16440*/  ULDC UR15, c[0x0][0x630] ;  /* 0x00018c00000f7ab9 */ /* 0x000fe20000000800 */
[----:B------:R-:W-:Y:S02]  /*16450*/  R2UR UR10, R11 ;  /* 0x000000000b0a72ca */ /* 0x000fe400000e0000 */
[----:B------:R-:W-:Y:S01]  /*16460*/  ISETP.NE.AND.EX P0, PT, RZ, UR13, PT, P0 ;  /* 0x0000000dff007c0c */ /* 0x000fe2000bf05300 */
[----:B------:R-:W0:Y:S01]  /*16470*/  LDC.64 R6, c[0x0][0x620] ;  /* 0x00018800ff067b82 */ /* 0x000e220000000a00 */
[----:B------:R-:W-:-:S02]  /*16480*/  R2UR UR11, R13 ;  /* 0x000000000d0b72ca */ /* 0x000fc400000e0000 */
[----:B--2---:R-:W-:-:S05]  /*16490*/  I2FP.F32.U32 R0, R8 ;  /* 0x0000000800007245 */ /* 0x004fca0000201000 */
[----:B------:R-:W-:-:S06]  /*164a0*/  FMUL R0, R0, UR6 ;  /* 0x0000000600007c20 */ /* 0x000fcc0008400000 */
[----:B------:R-:W2:Y:S01]  /*164b0*/  F2I.U32.TRUNC.NTZ R0, R0 ;  /* 0x0000000000007305 */ /* 0x000ea2000020f000 */
        /* <DEDUP_REMOVED lines=13> */
.L_x_392:
[----:B------:R-:W-:Y:S01]  /*16590*/  USHF.R.U64 UR61, UR10, UR15, UR11 ;  /* 0x0000000f0a3d7299 */ /* 0x000fe2000800120b */
[----:B------:R-:W5:Y:S01]  /*165a0*/  LDC.64 R20, c[0x0][0x640] ;  /* 0x00019000ff147b82 */ /* 0x000f620000000a00 */
[----:B------:R-:W-:Y:S01]  /*165b0*/  USHF.R.U32.HI UR6, URZ, UR15, UR11 ;  /* 0x0000000f3f067299 */ /* 0x000fe2000801160b */
[----:B--2---:R-:W-:Y:S02]  /*165c0*/  IMAD.MOV R10, RZ, RZ, -R0 ;  /* 0x000000ffff0a7224 */ /* 0x004fe400078e0a00 */
[----:B0-----:R-:W-:Y:S01]  /*165d0*/  IMAD.MOV.U32 R2, RZ, RZ, R11 ;  /* 0x000000ffff027224 */ /* 0x001fe200078e000b */
[----:B------:R-:W-:Y:S01]  /*165e0*/  IADD3 R5, P0, RZ, -UR61, RZ ;  /* 0x8000003dff057c10 */ /* 0x000fe2000ff1e0ff */
[----:B------:R-:W-:Y:S02]  /*165f0*/  IMAD R17, R9, R10, R8 ;  /* 0x0000000a09117224 */ /* 0x000fe400078e0208 */
[----:B------:R-:W0:Y:S02]  /*16600*/  LDC R4, c[0x0][0x618] ;  /* 0x00018600ff047b82 */ /* 0x000e240000000800 */
[----:B------:R-:W-:Y:S01]  /*16610*/  IMAD.X R3, RZ, RZ, ~UR6, P0 ;  /* 0x80000006ff037e24 */ /* 0x000fe200080e06ff */
[----:B------:R-:W-:-:S03]  /*16620*/  ULDC UR6, c[0x0][0x154] ;  /* 0x0000550000067ab9 */ /* 0x000fc60000000800 */
[-C--:B------:R-:W-:Y:S02]  /*16630*/  IMAD R0, R3, R6.reuse, RZ ;  /* 0x0000000603007224 */ /* 0x080fe400078e02ff */
[----:B------:R-:W2:Y:S01]  /*16640*/  LDC R14, c[0x0][0x608] ;  /* 0x00018200ff0e7b82 */ /* 0x000ea20000000800 */
[----:B------:R-:W-:Y:S02]  /*16650*/  IMAD.MOV.U32 R3, RZ, RZ, R13 ;  /* 0x000000ffff037224 */ /* 0x000fe400078e000d */
[----:B------:R-:W-:-:S05]  /*16660*/  IMAD.WIDE.U32 R2, R5, R6, R2 ;  /* 0x0000000605027225 */ /* 0x000fca00078e0002 */
[----:B------:R-:W1:Y:S01]  /*16670*/  LDC R18, c[0x0][0x658] ;  /* 0x00019600ff127b82 */ /* 0x000e620000000800 */
[----:B------:R-:W-:Y:S01]  /*16680*/  IMAD R5, R5, R7, R0 ;  /* 0x0000000705057224 */ /* 0x000fe200078e0200 */
[----:B------:R-:W-:Y:S01]  /*16690*/  I2FP.F32.U32 R0, R12 ;  /* 0x0000000c00007245 */ /* 0x000fe20000201000 */
[----:B------:R-:W-:Y:S01]  /*166a0*/  IMAD.MOV.U32 R7, RZ, RZ, 0x1 ;  /* 0x00000001ff077424 */ /* 0x000fe200078e00ff */
[----:B-----5:R-:W-:Y:S01]  /*166b0*/  ISETP.NE.U32.AND P0, PT, R20, RZ, PT ;  /* 0x000000ff1400720c */ /* 0x020fe20003f05070 */
[----:B------:R-:W-:Y:S02]  /*166c0*/  IMAD.IADD R3, R3, 0x1, R5 ;  /* 0x0000000103037824 */ /* 0x000fe400078e0205 */
[----:B------:R-:W-:Y:S01]  /*166d0*/  FMUL R0, R0, UR6 ;  /* 0x0000000600007c20 */ /* 0x000fe20008400000 */
[----:B------:R-:W3:Y:S01]  /*166e0*/  LDC R15, c[0x0][0x148] ;  /* 0x00005200ff0f7b82 */ /* 0x000ee20000000800 */
[----:B------:R-:W-:Y:S01]  /*166f0*/  ISETP.NE.AND.EX P0, PT, R21, RZ, PT, P0 ;  /* 0x000000ff1500720c */ /* 0x000fe20003f05300 */
[----:B------:R-:W-:Y:S01]  /*16700*/  IMAD.MOV.U32 R5, RZ, RZ, -0x1 ;  /* 0xffffffffff057424 */ /* 0x000fe200078e00ff */
[-CC-:B0-----:R-:W-:Y:S01]  /*16710*/  SHF.R.U64 R10, R2, R4.reuse, R3.reuse ;  /* 0x00000004020a7219 */ /* 0x181fe20000001203 */
[----:B------:R0:W0:Y:S01]  /*16720*/  F2I.U32.TRUNC.NTZ R13, R0 ;  /* 0x00000000000d7305 */ /* 0x000022000020f000 */
[----:B------:R-:W-:-:S03]  /*16730*/  SHF.R.U32.HI R3, RZ, R4, R3 ;  /* 0x00000004ff037219 */ /* 0x000fc60000011603 */
[----:B------:R-:W0:Y:S01]  /*16740*/  LDC R16, c[0x0][0x600] ;  /* 0x00018000ff107b82 */ /* 0x000e220000000800 */
[-CC-:B--2---:R-:W-:Y:S02]  /*16750*/  SHF.R.U64 R8, R10, R14.reuse, R3.reuse ;  /* 0x0000000e0a087219 */ /* 0x184fe40000001203 */
[----:B------:R-:W-:-:S05]  /*16760*/  SHF.R.U32.HI R3, RZ, R14, R3 ;  /* 0x0000000eff037219 */ /* 0x000fca0000011603 */
[----:B------:R-:W2:Y:S01]  /*16770*/  LDC R22, c[0x0][0x648] ;  /* 0x00019200ff167b82 */ /* 0x000ea20000000800 */
[-CC-:B-1----:R-:W-:Y:S02]  /*16780*/  SHF.R.U64 R11, R8, R18.reuse, R3.reuse ;  /* 0x00000012080b7219 */ /* 0x182fe40000001203 */
[-C--:B------:R-:W-:Y:S02]  /*16790*/  SHF.L.U32 R5, R5, R18.reuse, RZ ;  /* 0x0000001205057219 */ /* 0x080fe400000006ff */
[-C--:B------:R-:W-:Y:S01]  /*167a0*/  SHF.R.U32.HI R3, RZ, R18.reuse, R3 ;  /* 0x00000012ff037219 */ /* 0x080fe20000011603 */
[----:B------:R-:W-:Y:S01]  /*167b0*/  IMAD.MOV.U32 R2, RZ, RZ, R11 ;  /* 0x000000ffff027224 */ /* 0x000fe200078e000b */
[----:B------:R-:W-:Y:S01]  /*167c0*/  SHF.L.U32 R42, R7, R18, RZ ;  /* 0x00000012072a7219 */ /* 0x000fe200000006ff */
[----:B------:R-:W1:Y:S01]  /*167d0*/  LDC R23, c[0x0][0x638] ;  /* 0x00018e00ff177b82 */ /* 0x000e620000000800 */
[----:B------:R-:W-:-:S07]  /*167e0*/  LOP3.LUT R19, RZ, R5, RZ, 0x33, !PT ;  /* 0x00000005ff137212 */ /* 0x000fce00078e33ff */
[----:B------:R-:W0:Y:S01]  /*167f0*/  LDC R24, c[0x0][0x610] ;  /* 0x00018400ff187b82 */ /* 0x000e220000000800 */
[----:B------:R-:W-:Y:S05]  /*16800*/  @!P0 BRA `(.L_x_393) ;  /* 0x0000000000288947 */ /* 0x000fea0003800000 */
[----:B0-----:R-:W0:Y:S02]  /*16810*/  LDC R0, c[0x0][0x64c] ;  /* 0x00019300ff007b82 */ /* 0x001e240000000800 */
[----:B0-----:R-:W-:-:S05]  /*16820*/  IADD3 R7, P0, R11, R0, RZ ;  /* 0x000000000b077210 */ /* 0x001fca0007f1e0ff */
        /* <DEDUP_REMOVED lines=8> */
.L_x_393:
[----:B0-2---:R-:W-:Y:S01]  /*168b0*/  SHF.R.U64 R0, R2, R22, R3 ;  /* 0x0000001602007219 */ /* 0x005fe20000001203 */
[----:B------:R-:W-:Y:S01]  /*168c0*/  VIADD R5, R16, 0xffffffff ;  /* 0xffffffff10057836 */ /* 0x000fe20000000000 */
[----:B------:R-:W-:Y:S01]  /*168d0*/  LOP3.LUT R3, R8, R19, RZ, 0xc0, !PT ;  /* 0x0000001308037212 */ /* 0x000fe200078ec0ff */
[----:B------:R-:W-:Y:S02]  /*168e0*/  IMAD.MOV R13, RZ, RZ, -R13 ;  /* 0x000000ffff0d7224 */ /* 0x000fe400078e0a0d */
[----:B------:R-:W-:Y:S02]  /*168f0*/  IMAD.MOV R2, RZ, RZ, -R0 ;  /* 0x000000ffff027224 */ /* 0x000fe400078e0a00 */
[----:B------:R-:W-:Y:S01]  /*16900*/  IMAD R42, R42, R0, R3 ;  /* 0x000000002a2a7224 */ /* 0x000fe200078e0203 */
[----:B------:R-:W-:Y:S01]  /*16910*/  LOP3.LUT R3, R10, R5, RZ, 0xc0, !PT ;  /* 0x000000050a037212 */ /* 0x000fe200078ec0ff */
[----:B---3--:R-:W-:Y:S02]  /*16920*/  @P4 IMAD R17, R15, R13, R12 ;  /* 0x0000000d0f114224 */ /* 0x008fe400078e020c */
[----:B-1----:R-:W-:-:S02]  /*16930*/  IMAD R0, R2, R23, R11 ;  /* 0x0000001702007224 */ /* 0x002fc400078e020b */
[----:B------:R-:W-:Y:S02]  /*16940*/  IMAD.MOV.U32 R2, RZ, RZ, 0x1 ;  /* 0x00000001ff027424 */ /* 0x000fe400078e00ff */
[----:B------:R-:W-:Y:S02]  /*16950*/  IMAD R42, R42, R24, R17 ;  /* 0x000000182a2a7224 */ /* 0x000fe400078e0211 */
[----:B------:R-:W-:Y:S01]  /*16960*/  IMAD R3, R0, R16, R3 ;  /* 0x0000001000037224 */ /* 0x000fe200078e0203 */
[----:B------:R-:W-:-:S04]  /*16970*/  PRMT R0, R2, 0x7610, R0 ;  /* 0x0000761002007816 */ /* 0x000fc80000000000 */
[----:B------:R-:W-:Y:S02]  /*16980*/  SEL R2, R3, R42, !P4 ;  /* 0x0000002a03027207 */ /* 0x000fe40006000000 */
[----:B------:R-:W-:-:S03]  /*16990*/  SEL R42, R42, R3, !P4 ;  /* 0x000000032a2a7207 */ /* 0x000fc60006000000 */
[----:B------:R2:W-:Y:S04]  /*169a0*/  STL [R1+0x20c], R2 ;  /* 0x00020c0201007387 */ /* 0x0005e80000100800 */
.L_x_391:
[----:B0-2---:R-:W2:Y:S01]  /*169b0*/  LDL.LU R2, [R1+0x208] ;  /* 0x0002080001027983 */ /* 0x005ea20000300800 */
[----:B------:R-:W-:Y:S01]  /*169c0*/  UIADD3 UR59, UR60, UR59, URZ ;  /* 0x0000003b3c3b7290 */ /* 0x000fe2000fffe03f */
[----:B------:R-:W-:Y:S02]  /*169d0*/  LOP3.LUT P0, RZ, R0, 0xff, RZ, 0xc0, !PT ;  /* 0x000000ff00ff7812 */ /* 0x000fe4000780c0ff */
[----:B------:R0:W-:Y:S01]  /*169e0*/  STL [R1+0x210], R42 ;  /* 0x0002102a01007387 */ /* 0x0001e20000100800 */
[----:B------:R-:W-:Y:S02]  /*169f0*/  USHF.R.U32.HI UR6, URZ, 0x4, UR59 ;  /* 0x000000043f067899 */ /* 0x000fe4000801163b */
[----:B------:R-:W-:Y:S02]  /*16a00*/  UISETP.GT.U32.AND UP1, UPT, UR59, 0xf, UPT ;  /* 0x0000000f3b00788c */ /* 0x000fe4000bf24070 */
[----:B------:R-:W-:Y:S02]  /*16a10*/  ULOP3.LUT UR6, UR6, 0x1, URZ, 0xc0, !UPT ;  /* 0x0000000106067892 */ /* 0x000fe4000f8ec03f */
[----:B------:R-:W-:-:S02]  /*16a20*/  UISETP.LT.U32.AND UP1, UPT, UR60, 0x10, UP1 ;  /* 0x000000103c00788c */ /* 0x000fc40008f21070 */
[----:B------:R-:W-:Y:S02]  /*16a30*/  UISETP.NE.U32.AND UP0, UPT, UR6, 0x1, UPT ;  /* 0x000000010600788c */ /* 0x000fe4000bf05070 */
[----:B------:R-:W-:Y:S02]  /*16a40*/  USEL UR7, URZ, 0x1, !UP1 ;  /* 0x000000013f077887 */ /* 0x000fe4000c800000 */
[----:B------:R-:W-:Y:S02]  /*16a50*/  UISETP.GT.U32.AND UP0, UPT, UR60, 0xf, !UP0 ;  /* 0x0000000f3c00788c */ /* 0x000fe4000c704070 */
[----:B------:R-:W-:Y:S02]  /*16a60*/  ULOP3.LUT UR59, UR59, 0xf, URZ, 0xc0, !UPT ;  /* 0x0000000f3b3b7892 */ /* 0x000fe4000f8ec03f */
[----:B------:R-:W-:Y:S01]  /*16a70*/  USEL UR6, URZ, 0x1, !UP0 ;  /* 0x000000013f067887 */ /* 0x000fe2000c000000 */
[----:B--2---:R-:W-:-:S13]  /*16a80*/  R2UR UR8, R2 ;  /* 0x00000000020872ca */ /* 0x004fda00000e0000 */
[----:B------:R-:W-:-:S06]  /*16a90*/  ULOP3.LUT UR8, UR6, UR8, UR7, 0x96, !UPT ;  /* 0x0000000806087292 */ /* 0x000fcc000f8e9607 */
[----:B------:R-:W-:-:S05]  /*16aa0*/  IMAD.U32 R0, RZ, RZ, UR8 ;  /* 0x00000008ff007e24 */ /* 0x000fca000f8e00ff */
[----:B------:R0:W-:Y:S01]  /*16ab0*/  STL [R1+0x208], R0 ;  /* 0x0002080001007387 */ /* 0x0001e20000100800 */
[----:B------:R-:W-:Y:S05]  /*16ac0*/  @P0 BRA `(.L_x_394) ;  /* 0xfffffea800800947 */ /* 0x000fea000383ffff */
[----:B------:R-:W-:Y:S05]  /*16ad0*/  EXIT ;  /* 0x000000000000794d */ /* 0x000fea0003800000 */
.L_x_8:
[----:B0-----:R-:W2:Y:S01]  /*16ae0*/  LDL R16, [R1+0x204] ;  /* 0x0002040001107983 */ /* 0x001ea20000100800 */
[----:B------:R-:W-:-:S03]  /*16af0*/  ULDC.64 UR4, c[0x0][0x650] ;  /* 0x0001940000047ab9 */ /* 0x000fc60000000a00 */
[----:B------:R-:W3:Y:S01]  /*16b00*/  LDL R20, [R1+0x200] ;  /* 0x0002000001147983 */ /* 0x000ee20000100800 */
[----:B------:R-:W-:Y:S01]  /*16b10*/  PRMT R0, RZ, 0x7610, R0 ;  /* 0x00007610ff007816 */ /* 0x000fe20000000000 */
[----:B------:R-:W-:Y:S02]  /*16b20*/  IMAD.MOV.U32 R4, RZ, RZ, -0x1 ;  /* 0xffffffffff047424 */ /* 0x000fe400078e00ff */
[----:B------:R-:W-:Y:S02]  /*16b30*/  IMAD.MOV.U32 R5, RZ, RZ, -0x1 ;  /* 0xffffffffff057424 */ /* 0x000fe400078e00ff */
[----:B------:R-:W-:Y:S01]  /*16b40*/  IMAD.MOV.U32 R6, RZ, RZ, -0x1 ;  /* 0xffffffffff067424 */ /* 0x000fe200078e00ff */
[----:B--2---:R-:W-:-:S04]  /*16b50*/  ISETP.GE.U32.AND P0, PT, R16, UR4, PT ;  /* 0x0000000410007c0c */ /* 0x004fc8000bf06070 */
[----:B---3--:R-:W-:-:S13]  /*16b60*/  ISETP.GE.U32.AND.EX P0, PT, R20, UR5, PT, P0 ;  /* 0x0000000514007c0c */ /* 0x008fda000bf06100 */
[----:B------:R-:W-:Y:S05]  /*16b70*/  @P0 BRA `(.L_x_395) ;  /* 0x0000000400300947 */ /* 0x000fea0003800000 */
[----:B------:R-:W0:Y:S01]  /*16b80*/  LDC.64 R14, c[0x0][0x628] ;  /* 0x00018a00ff0e7b82 */ /* 0x000e220000000a00 */
[----:B------:R-:W-:Y:S02]  /*16b90*/  IMAD.MOV.U32 R8, RZ, RZ, R16 ;  /* 0x000000ffff087224 */ /* 0x000fe400078e0010 */
[----:B------:R-:W-:-:S05]  /*16ba0*/  IMAD.MOV.U32 R9, RZ, RZ, R20 ;  /* 0x000000ffff097224 */ /* 0x000fca00078e0014 */
[----:B------:R-:W1:Y:S08]  /*16bb0*/  LDC R10, c[0x0][0x630] ;  /* 0x00018c00ff0a7b82 */ /* 0x000e700000000800 */
[----:B------:R-:W2:Y:S01]  /*16bc0*/  LDC.64 R18, c[0x0][0x620] ;  /* 0x00018800ff127b82 */ /* 0x000ea20000000a00 */
[----:B0-----:R-:W-:-:S04]  /*16bd0*/  ISETP.NE.U32.AND P0, PT, R14, RZ, PT ;  /* 0x000000ff0e00720c */ /* 0x001fc80003f05070 */
[----:B------:R-:W-:-:S13]  /*16be0*/  ISETP.NE.AND.EX P0, PT, R15, RZ, PT, P0 ;  /* 0x000000ff0f00720c */ /* 0x000fda0003f05300 */
[----:B-12---:R-:W-:Y:S05]  /*16bf0*/  @!P0 BRA `(.L_x_396) ;  /* 0x0000000000288947 */ /* 0x006fea0003800000 */
[----:B------:R-:W0:Y:S02]  /*16c00*/  LDC R0, c[0x0][0x634] ;  /* 0x00018d00ff007b82 */ /* 0x000e240000000800 */
        /* <DEDUP_REMOVED lines=9> */
.L_x_396:
[----:B------:R-:W0:Y:S01]  /*16ca0*/  LDC.64 R22, c[0x0][0x640] ;  /* 0x00019000ff167b82 */ /* 0x000e220000000a00 */
[-CC-:B------:R-:W-:Y:S01]  /*16cb0*/  SHF.R.U64 R14, R8, R10.reuse, R9.reuse ;  /* 0x0000000a080e7219 */ /* 0x180fe20000001209 */
[----:B------:R-:W-:Y:S01]  /*16cc0*/  IMAD.MOV.U32 R4, RZ, RZ, R16 ;  /* 0x000000ffff047224 */ /* 0x000fe200078e0010 */
[----:B------:R-:W-:Y:S02]  /*16cd0*/  SHF.R.U32.HI R0, RZ, R10, R9 ;  /* 0x0000000aff007219 */ /* 0x000fe40000011609 */
[----:B------:R-:W-:-:S03]  /*16ce0*/  IADD3 R7, P0, RZ, -R14, RZ ;  /* 0x8000000eff077210 */ /* 0x000fc60007f1e0ff */
[----:B------:R-:W1:Y:S02]  /*16cf0*/  LDC R6, c[0x0][0x618] ;  /* 0x00018600ff067b82 */ /* 0x000e640000000800 */
[----:B------:R-:W-:-:S04]  /*16d00*/  IMAD.X R5, RZ, RZ, ~R0, P0 ;  /* 0x000000ffff057224 */ /* 0x000fc800000e0e00 */
[-C--:B------:R-:W-:Y:S02]  /*16d10*/  IMAD R0, R5, R18.reuse, RZ ;  /* 0x0000001205007224 */ /* 0x080fe400078e02ff */
[----:B------:R-:W2:Y:S01]  /*16d20*/  LDC R8, c[0x0][0x608] ;  /* 0x00018200ff087b82 */ /* 0x000ea20000000800 */
[----:B------:R-:W-:Y:S02]  /*16d30*/  IMAD.MOV.U32 R5, RZ, RZ, R20 ;  /* 0x000000ffff057224 */ /* 0x000fe400078e0014 */
[----:B------:R-:W-:-:S05]  /*16d40*/  IMAD.WIDE.U32 R4, R7, R18, R4 ;  /* 0x0000001207047225 */ /* 0x000fca00078e0004 */
[----:B------:R-:W3:Y:S01]  /*16d50*/  LDC R21, c[0x0][0x658] ;  /* 0x00019600ff157b82 */ /* 0x000ee20000000800 */
[----:B------:R-:W-:Y:S01]  /*16d60*/  IMAD R7, R7, R19, R0 ;  /* 0x0000001307077224 */ /* 0x000fe200078e0200 */
[----:B0-----:R-:W-:-:S03]  /*16d70*/  ISETP.NE.U32.AND P0, PT, R22, RZ, PT ;  /* 0x000000ff1600720c */ /* 0x001fc60003f05070 */
[----:B------:R-:W-:Y:S01]  /*16d80*/  IMAD.IADD R5, R5, 0x1, R7 ;  /* 0x0000000105057824 */ /* 0x000fe200078e0207 */
[----:B------:R-:W-:Y:S02]  /*16d90*/  ISETP.NE.AND.EX P0, PT, R23, RZ, PT, P0 ;  /* 0x000000ff1700720c */ /* 0x000fe40003f05300 */
[----:B------:R-:W0:Y:S02]  /*16da0*/  LDC R18, c[0x0][0x600] ;  /* 0x00018000ff127b82 */ /* 0x000e240000000800 */
[-CC-:B-1----:R-:W-:Y:S01]  /*16db0*/  SHF.R.U64 R10, R4, R6.reuse, R5.reuse ;  /* 0x00000006040a7219 */ /* 0x182fe20000001205 */
[----:B------:R-:W-:Y:S01]  /*16dc0*/  IMAD.MOV.U32 R4, RZ, RZ, -0x1 ;  /* 0xffffffffff047424 */ /* 0x000fe200078e00ff */
[----:B------:R-:W-:-:S04]  /*16dd0*/  SHF.R.U32.HI R5, RZ, R6, R5 ;  /* 0x00000006ff057219 */ /* 0x000fc80000011605 */
[----:B------:R-:W1:Y:S01]  /*16de0*/  LDC R19, c[0x0][0x648] ;  /* 0x00019200ff137b82 */ /* 0x000e620000000800 */
[-CC-:B--2---:R-:W-:Y:S02]  /*16df0*/  SHF.R.U64 R17, R10, R8.reuse, R5.reuse ;  /* 0x000000080a117219 */ /* 0x184fe40000001205 */
[----:B------:R-:W-:-:S05]  /*16e00*/  SHF.R.U32.HI R0, RZ, R8, R5 ;  /* 0x00000008ff007219 */ /* 0x000fca0000011605 */
[----:B------:R-:W2:Y:S01]  /*16e10*/  LDC R20, c[0x0][0x638] ;  /* 0x00018e00ff147b82 */ /* 0x000ea20000000800 */
[-C--:B---3--:R-:W-:Y:S02]  /*16e20*/  SHF.L.U32 R4, R4, R21.reuse, RZ ;  /* 0x0000001504047219 */ /* 0x088fe400000006ff */
[-CC-:B------:R-:W-:Y:S02]  /*16e30*/  SHF.R.U64 R16, R17, R21.reuse, R0.reuse ;  /* 0x0000001511107219 */ /* 0x180fe40000001200 */
[----:B------:R-:W-:Y:S01]  /*16e40*/  SHF.R.U32.HI R5, RZ, R21, R0 ;  /* 0x00000015ff057219 */ /* 0x000fe20000011600 */
[----:B------:R-:W-:Y:S01]  /*16e50*/  IMAD.MOV.U32 R0, RZ, RZ, 0x1 ;  /* 0x00000001ff007424 */ /* 0x000fe200078e00ff */
[----:B------:R-:W-:Y:S01]  /*16e60*/  LOP3.LUT R24, RZ, R4, RZ, 0x33, !PT ;  /* 0x00000004ff187212 */ /* 0x000fe200078e33ff */
[----:B------:R-:W3:Y:S01]  /*16e70*/  LDC R25, c[0x0][0x610] ;  /* 0x00018400ff197b82 */ /* 0x000ee20000000800 */
[----:B------:R-:W-:Y:S01]  /*16e80*/  IMAD.MOV.U32 R4, RZ, RZ, R16 ;  /* 0x000000ffff047224 */ /* 0x000fe200078e0010 */
[----:B------:R-:W-:Y:S06]  /*16e90*/  @!P0 BRA `(.L_x_397) ;  /* 0x0000000000288947 */ /* 0x000fec0003800000 */
        /* <DEDUP_REMOVED lines=10> */
.L_x_397:
[----:B-1----:R-:W-:Y:S01]  /*16f40*/  SHF.R.U64 R3, R4, R19, R5 ;  /* 0x0000001304037219 */ /* 0x002fe20000001205 */
[----:B0-----:R-:W-:Y:S01]  /*16f50*/  VIADD R7, R18, 0xffffffff ;  /* 0xffffffff12077836 */ /* 0x001fe20000000000 */
[----:B------:R-:W-:Y:S01]  /*16f60*/  SHF.L.U32 R4, R0, R21, RZ ;  /* 0x0000001500047219 */ /* 0x000fe200000006ff */
[----:B------:R-:W-:Y:S01]  /*16f70*/  @P4 IMAD R11, R13, R12, R2 ;  /* 0x0000000c0d0b4224 */ /* 0x000fe200078e0202 */
[----:B------:R-:W-:Y:S01]  /*16f80*/  LOP3.LUT R0, R17, R24, RZ, 0xc0, !PT ;  /* 0x0000001811007212 */ /* 0x000fe200078ec0ff */
[----:B------:R-:W-:Y:S02]  /*16f90*/  IMAD.MOV R5, RZ, RZ, -R3 ;  /* 0x000000ffff057224 */ /* 0x000fe400078e0a03 */
[----:B------:R-:W-:Y:S02]  /*16fa0*/  IMAD.MOV.U32 R2, RZ, RZ, 0x1 ;  /* 0x00000001ff027424 */ /* 0x000fe400078e00ff */
[----:B------:R-:W-:Y:S01]  /*16fb0*/  IMAD R4, R4, R3, R0 ;  /* 0x0000000304047224 */ /* 0x000fe200078e0200 */
[----:B------:R-:W-:Y:S01]  /*16fc0*/  LOP3.LUT R3, R10, R7, RZ, 0xc0, !PT ;  /* 0x000000070a037212 */ /* 0x000fe200078ec0ff */
[----:B--2---:R-:W-:-:S02]  /*16fd0*/  IMAD R0, R5, R20, R16 ;  /* 0x0000001405007224 */ /* 0x004fc400078e0210 */
[----:B---3--:R-:W-:Y:S02]  /*16fe0*/  IMAD R4, R4, R25, R11 ;  /* 0x0000001904047224 */ /* 0x008fe400078e020b */
[----:B------:R-:W-:Y:S01]  /*16ff0*/  IMAD R3, R0, R18, R3 ;  /* 0x0000001200037224 */ /* 0x000fe200078e0203 */
[----:B------:R-:W-:Y:S01]  /*17000*/  PRMT R0, R2, 0x7610, R0 ;  /* 0x0000761002007816 */ /* 0x000fe20000000000 */
[----:B------:R-:W-:-:S03]  /*17010*/  IMAD.MOV.U32 R6, RZ, RZ, R14 ;  /* 0x000000ffff067224 */ /* 0x000fc600078e000e */
[----:B------:R-:W-:Y:S02]  /*17020*/  SEL R5, R3, R4, !P4 ;  /* 0x0000000403057207 */ /* 0x000fe40006000000 */
[----:B------:R-:W-:-:S07]  /*17030*/  SEL R4, R4, R3, !P4 ;  /* 0x0000000304047207 */ /* 0x000fce0006000000 */
.L_x_395:
[----:B------:R-:W-:-:S08]  /*17040*/  NOP ;  /* 0x0000000000007918 */ /* 0x000fd00000000000 */
[----:B------:R-:W0:-:S00]  /*17050*/  USETMAXREG.DEALLOC.CTAPOOL 0x28 ;  /* 0x00000028000079c8 */ /* 0x000e0000080e0500 */
[----:B------:R-:W-:-:S13]  /*17060*/  ISETP.NE.AND P0, PT, RZ, UR8, PT ;  /* 0x00000008ff007c0c */ /* 0x000fda000bf05270 */
[----:B------:R-:W-:Y:S05]  /*17070*/  @P0 EXIT ;  /* 0x000000000000094d */ /* 0x000fea0003800000 */
[----:B0-----:R-:W-:Y:S01]  /*17080*/  LOP3.LUT P0, RZ, R0, 0xff, RZ, 0xc0, !PT ;  /* 0x000000ff00ff7812 */ /* 0x001fe2000780c0ff */
[----:B------:R-:W-:Y:S02]  /*17090*/  IMAD.MOV.U32 R8, RZ, RZ, 0x1 ;  /* 0x00000001ff087424 */ /* 0x000fe400078e00ff */
[----:B------:R-:W-:-:S10]  /*170a0*/  IMAD.MOV.U32 R0, RZ, RZ, RZ ;  /* 0x000000ffff007224 */ /* 0x000fd400078e00ff */
[----:B------:R-:W-:Y:S05]  /*170b0*/  @!P0 BRA `(.L_x_398) ;  /* 0x0000000c00588947 */ /* 0x000fea0003800000 */
[----:B------:R-:W0:Y:S01]  /*170c0*/  LDC R0, c[0x0][0x28c] ;  /* 0x0000a300ff007b82 */ /* 0x000e220000000800 */
[----:B------:R-:W1:Y:S01]  /*170d0*/  S2R R12, SR_CgaCtaId ;  /* 0x00000000000c7919 */ /* 0x000e620000008800 */
[----:B------:R-:W-:Y:S01]  /*170e0*/  ULDC UR5, c[0x0][0x658] ;  /* 0x0001960000057ab9 */ /* 0x000fe20000000800 */
[----:B------:R-:W-:Y:S01]  /*170f0*/  UMOV UR7, 0xffffffff ;  /* 0xffffffff00077882 */ /* 0x000fe20000000000 */
[----:B------:R-:W-:Y:S01]  /*17100*/  ULDC UR6, c[0x0][0xc] ;  /* 0x0000030000067ab9 */ /* 0x000fe20000000800 */
[----:B------:R-:W-:Y:S01]  /*17110*/  USHF.L.U32 UR9, UR7, UR5, URZ ;  /* 0x0000000507097299 */ /* 0x000fe2000800063f */
[----:B------:R-:W-:Y:S01]  /*17120*/  BSSY B0, `(.L_x_398) ;  /* 0x00000cf000007945 */ /* 0x000fe20003800000 */
[----:B------:R-:W-:Y:S01]  /*17130*/  UMOV UR8, 0x1 ;  /* 0x0000000100087882 */ /* 0x000fe20000000000 */
[----:B------:R-:W-:Y:S01]  /*17140*/  ULDC UR7, c[0x0][0x10] ;  /* 0x0000040000077ab9 */ /* 0x000fe20000000800 */
[----:B------:R-:W-:Y:S01]  /*17150*/  USHF.L.U32 UR5, UR8, UR5, URZ ;  /* 0x0000000508057299 */ /* 0x000fe2000800063f */
[----:B------:R-:W-:Y:S01]  /*17160*/  IMAD.MOV.U32 R11, RZ, RZ, 0x1 ;  /* 0x00000001ff0b7424 */ /* 0x000fe200078e00ff */
[----:B------:R-:W-:Y:S01]  /*17170*/  UIMAD.WIDE.U32 UR6, UR6, UR7, URZ ;  /* 0x00000007060672a5 */ /* 0x000fe2000f8e003f */
[----:B------:R-:W-:Y:S01]  /*17180*/  IMAD.MOV.U32 R8, RZ, RZ, 0x1 ;  /* 0x00000001ff087424 */ /* 0x000fe200078e00ff */
[----:B------:R-:W-:Y:S01]  /*17190*/  ULDC UR8, c[0x0][0x14] ;  /* 0x0000050000087ab9 */ /* 0x000fe20000000800 */
[----:B------:R-:W-:Y:S01]  /*171a0*/  ULDC UR4, c[0x0][0x600] ;  /* 0x0001800000047ab9 */ /* 0x000fe20000000800 */
[----:B------:R-:W-:-:S02]  /*171b0*/  UIMAD.WIDE.U32 UR20, UR6, UR8, URZ ;  /* 0x00000008061472a5 */ /* 0x000fc4000f8e003f */
[----:B------:R-:W-:Y:S02]  /*171c0*/  UIMAD UR13, UR7, UR8, URZ ;  /* 0x00000008070d72a4 */ /* 0x000fe4000f8e023f */
[----:B------:R-:W-:Y:S02]  /*171d0*/  ULOP3.LUT UR24, UR58, 0x2, URZ, 0xfc, !UPT ;  /* 0x000000023a187892 */ /* 0x000fe4000f8efc3f */
[----:B------:R-:W-:Y:S02]  /*171e0*/  UIADD3 UR4, UR4, -0x1, URZ ;  /* 0xffffffff04047890 */ /* 0x000fe4000fffe03f */
[----:B------:R-:W-:Y:S01]  /*171f0*/  ULOP3.LUT UR18, URZ, UR9, URZ, 0x33, !UPT ;  /* 0x000000093f127292 */ /* 0x000fe2000f8e333f */
[----:B0-----:R-:W-:Y:S01]  /*17200*/  VIADD R0, R0, 0x1f ;  /* 0x0000001f00007836 */ /* 0x001fe20000000000 */
[----:B------:R-:W-:Y:S01]  /*17210*/  UIADD3 UR13, UR21, UR13, URZ ;  /* 0x0000000d150d7290 */ /* 0x000fe2000fffe03f */
[----:B------:R-:W-:-:S03]  /*17220*/  ULDC.64 UR22, c[0x0][0x198] ;  /* 0x0000660000167ab9 */ /* 0x000fc60000000a00 */
[----:B------:R-:W-:-:S04]  /*17230*/  SHF.R.S32.HI R3, RZ, 0x1f, R0 ;  /* 0x0000001fff037819 */ /* 0x000fc80000011400 */
[----:B------:R-:W-:Y:S01]  /*17240*/  LEA.HI R3, R3, R0, RZ, 0x5 ;  /* 0x0000000003037211 */ /* 0x000fe200078f28ff */
[----:B------:R-:W-:Y:S01]  /*17250*/  IMAD.MOV.U32 R0, RZ, RZ, RZ ;  /* 0x000000ffff007224 */ /* 0x000fe200078e00ff */
[----:B-1----:R-:W-:Y:S02]  /*17260*/  LOP3.LUT R12, R12, 0x1, RZ, 0xc0, !PT ;  /* 0x000000010c0c7812 */ /* 0x002fe400078ec0ff */
[----:B------:R-:W-:-:S05]  /*17270*/  SHF.R.S32.HI R13, RZ, 0x5, R3 ;  /* 0x00000005ff0d7819 */ /* 0x000fca0000011403 */
[----:B------:R-:W-:-:S07]  /*17280*/  VIADD R10, R13, 0x1 ;  /* 0x000000010d0a7836 */ /* 0x000fce0000000000 */
.L_x_409:
[----:B------:R-:W-:-:S03]  /*17290*/  UMOV UR6, 0xffffffff ;  /* 0xffffffff00067882 */ /* 0x000fc60000000000 */
[----:B------:R-:W-:Y:S05]  /*172a0*/  BRA.DIV UR6, `(.L_x_399) ;  /* 0x0000001606887947 */ /* 0x000fea000b800000 */
[----:B------:R-:W-:-:S13]  /*172b0*/  ELECT P0, URZ, PT ;  /* 0x00000000003f782f */ /* 0x000fda0003800000 */
.L_x_432:
[----:B------:R-:W0:Y:S01]  /*172c0*/  LDC R2, c[0x0][0x28c] ;  /* 0x0000a300ff027b82 */ /* 0x000e220000000800 */
[----:B------:R-:W-:Y:S01]  /*172d0*/  BSSY B1, `(.L_x_400) ;  /* 0x000003b000017945 */ /* 0x000fe20003800000 */
[----:B0-----:R-:W-:-:S13]  /*172e0*/  ISETP.LT.OR P0, PT, R2, 0x1, !P0 ;  /* 0x000000010200780c */ /* 0x001fda0004701670 */
[----:B------:R-:W-:Y:S05]  /*172f0*/  @P0 BRA `(.L_x_401) ;  /* 0x0000000000e00947 */ /* 0x000fea0003800000 */
[----:B------:R-:W-:Y:S02]  /*17300*/  IMAD R7, R5, 0x2, R12 ;  /* 0x0000000205077824 */ /* 0x000fe400078e020c */
[----:B------:R-:W-:Y:S02]  /*17310*/  IMAD.SHL.U32 R14, R4, 0x100, RZ ;  /* 0x00000100040e7824 */ /* 0x000fe400078e00ff */
[----:B------:R-:W-:Y:S02]  /*17320*/  IMAD.MOV.U32 R17, RZ, RZ, RZ ;  /* 0x000000ffff117224 */ /* 0x000fe400078e00ff */
[----:B------:R-:W-:Y:S02]  /*17330*/  IMAD.MOV.U32 R2, RZ, RZ, R10 ;  /* 0x000000ffff027224 */ /* 0x000fe400078e000a */
[----:B------:R-:W-:Y:S02]  /*17340*/  IMAD.MOV.U32 R3, RZ, RZ, R8 ;  /* 0x000000ffff037224 */ /* 0x000fe400078e0008 */
[----:B------:R-:W-:-:S02]  /*17350*/  IMAD.MOV.U32 R5, RZ, RZ, R0 ;  /* 0x000000ffff057224 */ /* 0x000fc400078e0000 */
[----:B------:R-:W-:-:S07]  /*17360*/  IMAD R9, R7, 0x58, RZ ;  /* 0x0000005807097824 */ /* 0x000fce00078e02ff */
.L_x_404:
[----:B------:R-:W0:Y:S01]  /*17370*/  S2R R7, SR_CgaCtaId ;  /* 0x0000000000077919 */ /* 0x000e220000008800 */
[----:B------:R-:W-:Y:S01]  /*17380*/  MOV R4, 0x400 ;  /* 0x0000040000047802 */ /* 0x000fe20000000f00 */
[----:B------:R-:W1:Y:S03]  /*17390*/  S2R R18, SR_TID.X ;  /* 0x0000000000127919 */ /* 0x000e660000002100 */
[----:B0-----:R-:W-:Y:S02]  /*173a0*/  LEA R16, R7, R4, 0x18 ;  /* 0x0000000407107211 */ /* 0x001fe400078ec0ff */
[----:B------:R-:W-:Y:S02]  /*173b0*/  SHF.L.U32 R4, R3, 0x1f, RZ ;  /* 0x0000001f03047819 */ /* 0x000fe400000006ff */
[----:B-1----:R-:W-:Y:S01]  /*173c0*/  LOP3.LUT P1, RZ, R18, 0x7f, RZ, 0xc0, !PT ;  /* 0x0000007f12ff7812 */ /* 0x002fe2000782c0ff */
[----:B------:R-:W-:-:S04]  /*173d0*/  IMAD R15, R5, 0x8, R16 ;  /* 0x00000008050f7824 */ /* 0x000fc800078e0210 */
[----:B------:R-:W0:Y:S08]  /*173e0*/  SYNCS.PHASECHK.TRANS64.TRYWAIT P0, [R15+URZ+0x80], R4 ;  /* 0x000080040f0075a7 */ /* 0x000e30000800017f */
[----:B------:R-:W1:Y:S01]  /*173f0*/  @!P1 LDC R7, c[0x0][0x500] ;  /* 0x00014000ff079b82 */ /* 0x000e620000000800 */
[----:B0-----:R-:W-:Y:S05]  /*17400*/  @!P0 BRA `(.L_x_402) ;  /* 0x0000001400508947 */ /* 0x001fea0003800000 */
.L_x_433:
[----:B------:R-:W-:Y:S01]  /*17410*/  UPRMT UR6, UR24, 0x9910, URZ ;  /* 0x0000991018067896 */ /* 0x000fe2000800003f */
[----:B-1----:R1:W-:Y:S03]  /*17420*/  @!P1 SYNCS.ARRIVE.TRANS64 RZ, [R15+URZ], R7 ;  /* 0x000000070fff99a7 */ /* 0x0023e6000800003f */
[----:B------:R-:W-:-:S06]  /*17430*/  UISETP.NE.AND UP0, UPT, UR6, 0x2, UPT ;  /* 0x000000020600788c */ /* 0x000fcc000bf05270 */
[----:B------:R-:W-:-:S13]  /*17440*/  PLOP3.LUT P0, PT, PT, PT, UP0, 0x80, 0x0 ;  /* 0x000000000000781c */ /* 0x000fda0003f0f008 */
[----:B-1----:R-:W-:Y:S05]  /*17450*/  @P0 BRA `(.L_x_403) ;  /* 0x0000000000040947 */ /* 0x002fea0003800000 */
[----:B------:R-:W-:Y:S01]  /*17460*/  BPT.TRAP 0x1 ;  /* 0x000000040000795c */ /* 0x000fe20000300000 */
.L_x_403:
[----:B0-----:R-:W-:Y:S01]  /*17470*/  IMAD R4, R5, 0x2, R12 ;  /* 0x0000000205047824 */ /* 0x001fe200078e020c */
[----:B------:R-:W-:Y:S01]  /*17480*/  R2UR UR9, R15 ;  /* 0x000000000f0972ca */ /* 0x000fe200000e0000 */
[--C-:B------:R-:W-:Y:S01]  /*17490*/  IMAD R7, R5, 0x2000, R16.reuse ;  /* 0x0000200005077824 */ /* 0x100fe200078e0210 */
[----:B------:R-:W-:Y:S01]  /*174a0*/  UIADD3 UR6, UP0, UR22, 0xf0, URZ ;  /* 0x000000f016067890 */ /* 0x000fe2000ff1e03f */
[----:B------:R-:W-:Y:S01]  /*174b0*/  IMAD R4, R4, 0xb00, R16 ;  /* 0x00000b0004047824 */ /* 0x000fe200078e0210 */
[----:B------:R-:W-:Y:S01]  /*174c0*/  R2UR UR11, R14 ;  /* 0x000000000e0b72ca */ /* 0x000fe200000e0000 */
[----:B------:R-:W-:Y:S01]  /*174d0*/  VIADD R2, R2, 0xffffffff ;  /* 0xffffffff02027836 */ /* 0x000fe20000000000 */
[----:B------:R-:W-:Y:S01]  /*174e0*/  R2UR UR7, R7 ;  /* 0x00000000070772ca */ /* 0x000fe200000e0000 */
[----:B------:R-:W-:Y:S01]  /*174f0*/  UIADD3 UR26, UP1, UR22, 0x1f0, URZ ;  /* 0x000001f0161a7890 */ /* 0x000fe2000ff3e03f */
[----:B------:R-:W-:Y:S01]  /*17500*/  R2UR UR8, R4 ;  /* 0x00000000040872ca */ /* 0x000fe200000e0000 */
[----:B------:R-:W-:Y:S01]  /*17510*/  VIADD R5, R5, 0x1 ;  /* 0x0000000105057836 */ /* 0x000fe20000000000 */
[----:B------:R-:W-:Y:S01]  /*17520*/  R2UR UR10, R17 ;  /* 0x00000000110a72ca */ /* 0x000fe200000e0000 */
[----:B------:R-:W-:Y:S01]  /*17530*/  UIADD3.X UR27, URZ, UR23, URZ, UP1, !UPT ;  /* 0x000000173f1b7290 */ /* 0x000fe20008ffe43f */
[----:B------:R-:W-:Y:S01]  /*17540*/  R2UR UR12, R6 ;  /* 0x00000000060c72ca */ /* 0x000fe200000e0000 */
[----:B------:R-:W-:Y:S01]  /*17550*/  UMOV UR14, 0x0 ;  /* 0x00000000000e7882 */ /* 0x000fe20000000000 */
[----:B------:R-:W-:Y:S01]  /*17560*/  R2UR UR19, R9 ;  /* 0x00000000091372ca */ /* 0x000fe200000e0000 */
[----:B------:R-:W-:Y:S01]  /*17570*/  UMOV UR15, 0x10000000 ;  /* 0x10000000000f7882 */ /* 0x000fe20000000000 */
[----:B------:R-:W-:Y:S01]  /*17580*/  ISETP.GT.AND P1, PT, R2, 0x1, PT ;  /* 0x000000010200780c */ /* 0x000fe20003f24270 */
[----:B------:R-:W-:Y:S01]  /*17590*/  UMOV UR25, 0x30000 ;  /* 0x0003000000197882 */ /* 0x000fe20000000000 */
[----:B------:R-:W-:Y:S01]  /*175a0*/  ISETP.NE.AND P0, PT, R5, 0x10, PT ;  /* 0x000000100500780c */ /* 0x000fe20003f05270 */
[----:B------:R-:W-:Y:S01]  /*175b0*/  UIADD3 UR16, UR7, 0x200, URZ ;  /* 0x0000020007107890 */ /* 0x000fe2000fffe03f */
[----:B------:R-:W-:Y:S01]  /*175c0*/  VIADD R17, R17, 0x20 ;  /* 0x0000002011117836 */ /* 0x000fe20000000000 */
[----:B------:R-:W-:Y:S01]  /*175d0*/  UIADD3.X UR7, URZ, UR23, URZ, UP0, !UPT ;  /* 0x000000173f077290 */ /* 0x000fe200087fe43f */
[----:B------:R-:W-:Y:S01]  /*175e0*/  SEL R4, RZ, 0x1, P0 ;  /* 0x00000001ff047807 */ /* 0x000fe20000000000 */
[----:B------:R-:W-:Y:S01]  /*175f0*/  UIADD3 UR17, UR8, 0x20200, URZ ;  /* 0x0002020008117890 */ /* 0x000fe2000fffe03f */
[----:B------:R-:W-:-:S02]  /*17600*/  SEL R5, R5, RZ, P0 ;  /* 0x000000ff05057207 */ /* 0x000fc40000000000 */
[----:B------:R-:W-:Y:S01]  /*17610*/  UMOV UR8, UR16 ;  /* 0x0000001000087c82 */ /* 0x000fe20008000000 */
[----:B------:R-:W-:-:S03]  /*17620*/  LOP3.LUT R3, R3, R4, RZ, 0x3c, !PT ;  /* 0x0000000403037212 */ /* 0x000fc600078e3cff */
[----:B------:R0:W-:Y:S02]  /*17630*/  UTMALDG.3D [UR8], [UR6], desc[UR14] ;  /* 0x00000e08060075b4 */ /* 0x0001e40008011000 */
[----:B0-----:R-:W-:Y:S01]  /*17640*/  UMOV UR8, UR17 ;  /* 0x0000001100087c82 */ /* 0x001fe20008000000 */
[----:B------:R-:W-:Y:S02]  /*17650*/  UMOV UR11, UR19 ;  /* 0x00000013000b7c82 */ /* 0x000fe40008000000 */
[----:B------:R0:W-:Y:S02]  /*17660*/  UTMALDG.3D.MULTICAST [UR8], [UR26], UR25, desc[UR14] ;  /* 0x00000e081a0073b4 */ /* 0x0001e40008011819 */
[----:B0-----:R-:W-:Y:S05]  /*17670*/  @P1 BRA `(.L_x_404) ;  /* 0xfffffffc003c1947 */ /* 0x001fea000383ffff */
.L_x_401:
[----:B------:R-:W-:Y:S05]  /*17680*/  BSYNC B1 ;  /* 0x0000000000017941 */ /* 0x000fea0003800000 */
.L_x_400:
[----:B------:R-:W2:Y:S01]  /*17690*/  LDL.LU R18, [R1+0x200] ;  /* 0x0002000001127983 */ /* 0x000ea20000300800 */
[----:B------:R-:W-:Y:S01]  /*176a0*/  LOP3.LUT P1, RZ, R11, 0xff, RZ, 0xc0, !PT ;  /* 0x000000ff0bff7812 */ /* 0x000fe2000782c0ff */
[C---:B------:R-:W-:Y:S01]  /*176b0*/  IMAD.IADD R0, R13.reuse, 0x1, R0 ;  /* 0x000000010d007824 */ /* 0x040fe200078e0200 */
[----:B------:R-:W-:Y:S01]  /*176c0*/  ULDC.64 UR6, c[0x0][0x650] ;  /* 0x0001940000067ab9 */ /* 0x000fe20000000a00 */
[----:B------:R-:W3:Y:S01]  /*176d0*/  LDL.LU R16, [R1+0x204] ;  /* 0x0002040001107983 */ /* 0x000ee20000300800 */
[----:B------:R-:W-:Y:S01]  /*176e0*/  BSSY B1, `(.L_x_405) ;  /* 0x0000070000017945 */ /* 0x000fe20003800000 */
[----:B------:R-:W-:Y:S01]  /*176f0*/  IMAD.MOV.U32 R5, RZ, RZ, -0x1 ;  /* 0xffffffffff057424 */ /* 0x000fe200078e00ff */
[----:B------:R-:W-:Y:S01]  /*17700*/  ISETP.GT.U32.AND P0, PT, R0, 0xf, PT ;  /* 0x0000000f0000780c */ /* 0x000fe20003f04070 */
[----:B------:R-:W-:Y:S01]  /*17710*/  IMAD.MOV.U32 R6, RZ, RZ, -0x1 ;  /* 0xffffffffff067424 */ /* 0x000fe200078e00ff */
[----:B------:R-:W-:Y:S02]  /*17720*/  SHF.R.U32.HI R2, RZ, 0x4, R0 ;  /* 0x00000004ff027819 */ /* 0x000fe40000011600 */
[----:B------:R-:W-:-:S02]  /*17730*/  ISETP.LT.U32.AND P0, PT, R13, 0x10, P0 ;  /* 0x000000100d00780c */ /* 0x000fc40000701070 */
[----:B------:R-:W-:Y:S01]  /*17740*/  LOP3.LUT R2, R2, 0x1, RZ, 0xc0, !PT ;  /* 0x0000000102027812 */ /* 0x000fe200078ec0ff */
[----:B------:R-:W0:Y:S01]  /*17750*/  @P1 S2R R4, SR_CgaCtaId ;  /* 0x0000000000041919 */ /* 0x000e220000008800 */
[----:B------:R-:W-:Y:S02]  /*17760*/  @P1 MOV R3, 0x400 ;  /* 0x0000040000031802 */ /* 0x000fe40000000f00 */
[----:B------:R-:W-:Y:S02]  /*17770*/  LOP3.LUT R0, R0, 0xf, RZ, 0xc0, !PT ;  /* 0x0000000f00007812 */ /* 0x000fe400078ec0ff */
[----:B------:R-:W-:Y:S02]  /*17780*/  PRMT R11, RZ, 0x7610, R11 ;  /* 0x00007610ff0b7816 */ /* 0x000fe4000000000b */
[----:B0-----:R-:W-:Y:S01]  /*17790*/  @P1 LEA R3, R4, R3, 0x18 ;  /* 0x0000000304031211 */ /* 0x001fe200078ec0ff */
[----:B------:R-:W-:-:S03]  /*177a0*/  IMAD.MOV.U32 R4, RZ, RZ, -0x1 ;  /* 0xffffffffff047424 */ /* 0x000fc600078e00ff */
[----:B------:R0:W-:Y:S01]  /*177b0*/  @P1 SYNCS.ARRIVE.TRANS64.A1T0 RZ, [R3+URZ+0x118], RZ ;  /* 0x000118ff03ff19a7 */ /* 0x0001e2000810003f */
[----:B------:R-:W-:-:S04]  /*177c0*/  ISETP.NE.U32.AND P1, PT, R2, 0x1, PT ;  /* 0x000000010200780c */ /* 0x000fc80003f25070 */
[----:B------:R-:W-:Y:S02]  /*177d0*/  ISETP.GT.U32.AND P1, PT, R13, 0xf, !P1 ;  /* 0x0000000f0d00780c */ /* 0x000fe40004f24070 */
[----:B0-----:R-:W-:Y:S02]  /*177e0*/  SEL R3, RZ, 0x1, !P0 ;  /* 0x00000001ff037807 */ /* 0x001fe40004000000 */
[----:B------:R-:W-:-:S04]  /*177f0*/  SEL R2, RZ, 0x1, !P1 ;  /* 0x00000001ff027807 */ /* 0x000fc80004800000 */
[----:B------:R-:W-:Y:S02]  /*17800*/  LOP3.LUT R8, R2, R8, R3, 0x96, !PT ;  /* 0x0000000802087212 */ /* 0x000fe400078e9603 */
[----:B------:R-:W-:Y:S02]  /*17810*/  PRMT R2, RZ, 0x7610, R2 ;  /* 0x00007610ff027816 */ /* 0x000fe40000000002 */
[----:B---3--:R-:W-:-:S04]  /*17820*/  IADD3 R16, P2, R16, UR20, RZ ;  /* 0x0000001410107c10 */ /* 0x008fc8000ff5e0ff */
[----:B--2---:R-:W-:Y:S01]  /*17830*/  IADD3.X R18, R18, UR13, RZ, P2, !PT ;  /* 0x0000000d12127c10 */ /* 0x004fe200097fe4ff */
[----:B------:R0:W-:Y:S01]  /*17840*/  STL [R1+0x204], R16 ;  /* 0x0002041001007387 */ /* 0x0001e20000100800 */
[----:B------:R-:W-:-:S03]  /*17850*/  ISETP.GE.U32.AND P2, PT, R16, UR6, PT ;  /* 0x0000000610007c0c */ /* 0x000fc6000bf46070 */
[----:B------:R0:W-:Y:S01]  /*17860*/  STL [R1+0x200], R18 ;  /* 0x0002001201007387 */ /* 0x0001e20000100800 */
[----:B------:R-:W-:-:S13]  /*17870*/  ISETP.GE.U32.AND.EX P0, PT, R18, UR7, PT, P2 ;  /* 0x0000000712007c0c */ /* 0x000fda000bf06120 */
[----:B0-----:R-:W-:Y:S05]  /*17880*/  @P0 BRA `(.L_x_406) ;  /* 0x0000000400540947 */ /* 0x001fea0003800000 */
[----:B------:R-:W-:Y:S01]  /*17890*/  ULDC.64 UR6, c[0x0][0x628] ;  /* 0x00018a0000067ab9 */ /* 0x000fe20000000a00 */
[----:B------:R-:W0:Y:S01]  /*178a0*/  S2R R14, SR_CTAID.X ;  /* 0x00000000000e7919 */ /* 0x000e220000002500 */
[----:B------:R-:W-:Y:S01]  /*178b0*/  ISETP.NE.U32.AND P0, PT, RZ, UR6, PT ;  /* 0x00000006ff007c0c */ /* 0x000fe2000bf05070 */
[----:B------:R-:W-:Y:S01]  /*178c0*/  ULDC UR9, c[0x0][0x630] ;  /* 0x00018c0000097ab9 */ /* 0x000fe20000000800 */
[----:B------:R-:W-:Y:S01]  /*178d0*/  IMAD.MOV.U32 R2, RZ, RZ, R16 ;  /* 0x000000ffff027224 */ /* 0x000fe200078e0010 */
[----:B------:R-:W1:Y:S01]  /*178e0*/  S2R R9, SR_CTAID.Y ;  /* 0x0000000000097919 */ /* 0x000e620000002600 */
[----:B------:R-:W-:Y:S01]  /*178f0*/  ISETP.NE.AND.EX P0, PT, RZ, UR7, PT, P0 ;  /* 0x00000007ff007c0c */ /* 0x000fe2000bf05300 */
[----:B------:R-:W-:-:S12]  /*17900*/  IMAD.MOV.U32 R3, RZ, RZ, R18 ;  /* 0x000000ffff037224 */ /* 0x000fd800078e0012 */
[----:B------:R-:W-:Y:S05]  /*17910*/  @!P0 BRA `(.L_x_407) ;  /* 0x0000000000288947 */ /* 0x000fea0003800000 */
[----:B------:R-:W-:Y:S02]  /*17920*/  ULDC UR8, c[0x0][0x634] ;  /* 0x00018d0000087ab9 */ /* 0x000fe40000000800 */
[----:B------:R-:W-:-:S05]  /*17930*/  IADD3 R7, P0, R16, UR8, RZ ;  /* 0x0000000810077c10 */ /* 0x000fca000ff1e0ff */
[----:B------:R-:W-:-:S04]  /*17940*/  IMAD.X R15, RZ, RZ, R18, P0 ;  /* 0x000000ffff0f7224 */ /* 0x000fc800000e0612 */
[----:B------:R-:W-:-:S04]  /*17950*/  IMAD.WIDE.U32 R4, R15, UR6, RZ ;  /* 0x000000060f047c25 */ /* 0x000fc8000f8e00ff */
[----:B------:R-:W-:-:S04]  /*17960*/  IMAD.WIDE.U32 R4, P0, R7, UR7, R4 ;  /* 0x0000000707047c25 */ /* 0x000fc8000f800004 */
[----:B------:R-:W-:-:S04]  /*17970*/  IMAD.WIDE.U32 R6, R7, UR6, RZ ;  /* 0x0000000607067c25 */ /* 0x000fc8000f8e00ff */
[----:B------:R-:W-:Y:S01]  /*17980*/  IMAD.X R3, RZ, RZ, RZ, P0 ;  /* 0x000000ffff037224 */ /* 0x000fe200000e06ff */
[----:B------:R-:W-:Y:S01]  /*17990*/  IADD3 RZ, P0, R7, R4, RZ ;  /* 0x0000000407ff7210 */ /* 0x000fe20007f1e0ff */
[----:B------:R-:W-:-:S04]  /*179a0*/  IMAD.MOV.U32 R2, RZ, RZ, R5 ;  /* 0x000000ffff027224 */ /* 0x000fc800078e0005 */
[----:B------:R-:W-:-:S08]  /*179b0*/  IMAD.WIDE.U32.X R2, R15, UR7, R2, P0 ;  /* 0x000000070f027c25 */ /* 0x000fd000080e0402 */
.L_x_407:
[--C-:B------:R-:W-:Y:S01]  /*179c0*/  SHF.R.U64 R6, R2, UR9, R3.reuse ;  /* 0x0000000902067c19 */ /* 0x100fe20008001203 */
[----:B------:R-:W-:Y:S01]  /*179d0*/  ULDC.64 UR6, c[0x0][0x620] ;  /* 0x0001880000067ab9 */ /* 0x000fe20000000a00 */
[----:B------:R-:W-:Y:S01]  /*179e0*/  SHF.R.U32.HI R2, RZ, UR9, R3 ;  /* 0x00000009ff027c19 */ /* 0x000fe20008011603 */
[----:B------:R-:W-:Y:S01]  /*179f0*/  IMAD.MOV.U32 R3, RZ, RZ, R18 ;  /* 0x000000ffff037224 */ /* 0x000fe200078e0012 */
[----:B------:R-:W-:Y:S01]  /*17a00*/  IADD3 R5, P0, RZ, -R6, RZ ;  /* 0x80000006ff057210 */ /* 0x000fe20007f1e0ff */
[----:B------:R-:W2:Y:S01]  /*17a10*/  LDC R21, c[0x0][0x144] ;  /* 0x00005100ff157b82 */ /* 0x000ea20000000800 */
[----:B0-----:R-:W-:Y:S01]  /*17a20*/  I2FP.F32.U32 R7, R14 ;  /* 0x0000000e00077245 */ /* 0x001fe20000201000 */
[----:B------:R-:W-:Y:S01]  /*17a30*/  ULDC.64 UR10, c[0x0][0x640] ;  /* 0x00019000000a7ab9 */ /* 0x000fe20000000a00 */
[----:B------:R-:W-:Y:S01]  /*17a40*/  ULDC UR8, c[0x0][0x608] ;  /* 0x0001820000087ab9 */ /* 0x000fe20000000800 */
[----:B------:R-:W-:Y:S01]  /*17a50*/  IMAD.X R2, RZ, RZ, ~R2, P0 ;  /* 0x000000ffff027224 */ /* 0x000fe200000e0e02 */
[----:B------:R-:W-:-:S03]  /*17a60*/  ISETP.NE.U32.AND P0, PT, RZ, UR10, PT ;  /* 0x0000000aff007c0c */ /* 0x000fc6000bf05070 */
[----:B------:R-:W-:Y:S01]  /*17a70*/  IMAD R4, R2, UR6, RZ ;  /* 0x0000000602047c24 */ /* 0x000fe2000f8e02ff */
[----:B------:R-:W-:Y:S01]  /*17a80*/  ISETP.NE.AND.EX P0, PT, RZ, UR11, PT, P0 ;  /* 0x0000000bff007c0c */ /* 0x000fe2000bf05300 */
[----:B------:R-:W-:Y:S02]  /*17a90*/  IMAD.MOV.U32 R2, RZ, RZ, R16 ;  /* 0x000000ffff027224 */ /* 0x000fe400078e0010 */
[----:B------:R-:W0:Y:S02]  /*17aa0*/  LDC R16, c[0x0][0x148] ;  /* 0x00005200ff107b82 */ /* 0x000e240000000800 */
[----:B------:R-:W-:Y:S01]  /*17ab0*/  IMAD.WIDE.U32 R2, R5, UR6, R2 ;  /* 0x0000000605027c25 */ /* 0x000fe2000f8e0002 */
[----:B------:R-:W-:-:S03]  /*17ac0*/  ULDC UR6, c[0x0][0x150] ;  /* 0x0000540000067ab9 */ /* 0x000fc60000000800 */
[----:B------:R-:W-:Y:S02]  /*17ad0*/  IMAD R5, R5, UR7, R4 ;  /* 0x0000000705057c24 */ /* 0x000fe4000f8e0204 */
[----:B------:R-:W-:Y:S01]  /*17ae0*/  FMUL R4, R7, UR6 ;  /* 0x0000000607047c20 */ /* 0x000fe20008400000 */
[----:B------:R-:W-:Y:S01]  /*17af0*/  ULDC UR6, c[0x0][0x618] ;  /* 0x0001860000067ab9 */ /* 0x000fe20000000800 */
[----:B------:R-:W-:Y:S01]  /*17b00*/  ULDC UR7, c[0x0][0x154] ;  /* 0x0000550000077ab9 */ /* 0x000fe20000000800 */
[----:B------:R-:W-:-:S03]  /*17b10*/  IMAD.IADD R3, R3, 0x1, R5 ;  /* 0x0000000103037824 */ /* 0x000fc600078e0205 */
[----:B------:R-:W3:Y:S02]  /*17b20*/  F2I.U32.TRUNC.NTZ R4, R4 ;  /* 0x0000000400047305 */ /* 0x000ee4000020f000 */
[----:B------:R-:W-:Y:S02]  /*17b30*/  SHF.R.U64 R7, R2, UR6, R3 ;  /* 0x0000000602077c19 */ /* 0x000fe40008001203 */
[----:B-1----:R-:W-:-:S05]  /*17b40*/  I2FP.F32.U32 R2, R9 ;  /* 0x0000000900027245 */ /* 0x002fca0000201000 */
[----:B------:R-:W-:Y:S01]  /*17b50*/  FMUL R18, R2, UR7 ;  /* 0x0000000702127c20 */ /* 0x000fe20008400000 */
[----:B------:R-:W-:Y:S01]  /*17b60*/  SHF.R.U32.HI R2, RZ, UR6, R3 ;  /* 0x00000006ff027c19 */ /* 0x000fe20008011603 */
[----:B------:R-:W-:-:S03]  /*17b70*/  ULDC UR6, c[0x0][0x658] ;  /* 0x0001960000067ab9 */ /* 0x000fc60000000800 */
[--C-:B------:R-:W-:Y:S01]  /*17b80*/  SHF.R.U64 R17, R7, UR8, R2.reuse ;  /* 0x0000000807117c19 */ /* 0x100fe20008001202 */
[----:B------:R-:W1:Y:S01]  /*17b90*/  F2I.U32.TRUNC.NTZ R18, R18 ;  /* 0x0000001200127305 */ /* 0x000e62000020f000 */
[----:B------:R-:W-:Y:S01]  /*17ba0*/  SHF.R.U32.HI R2, RZ, UR8, R2 ;  /* 0x00000008ff027c19 */ /* 0x000fe20008011602 */
[----:B---3--:R-:W-:-:S03]  /*17bb0*/  IMAD.MOV R4, RZ, RZ, -R4 ;  /* 0x000000ffff047224 */ /* 0x008fc600078e0a04 */
[----:B------:R-:W-:Y:S01]  /*17bc0*/  SHF.R.U64 R15, R17, UR6, R2 ;  /* 0x00000006110f7c19 */ /* 0x000fe20008001202 */
[----:B--2---:R-:W-:Y:S01]  /*17bd0*/  IMAD R14, R21, R4, R14 ;  /* 0x00000004150e7224 */ /* 0x004fe200078e020e */
[----:B------:R-:W-:-:S03]  /*17be0*/  SHF.R.U32.HI R19, RZ, UR6, R2 ;  /* 0x00000006ff137c19 */ /* 0x000fc60008011602 */
[----:B------:R-:W-:Y:S02]  /*17bf0*/  IMAD.MOV.U32 R2, RZ, RZ, R15 ;  /* 0x000000ffff027224 */ /* 0x000fe400078e000f */
[----:B------:R-:W-:Y:S01]  /*17c00*/  IMAD.MOV.U32 R3, RZ, RZ, R19 ;  /* 0x000000ffff037224 */ /* 0x000fe200078e0013 */
[----:B------:R-:W-:Y:S06]  /*17c10*/  @!P0 BRA `(.L_x_408) ;  /* 0x0000000000288947 */ /* 0x000fec0003800000 */
[----:B------:R-:W-:Y:S02]  /*17c20*/  ULDC UR6, c[0x0][0x64c] ;  /* 0x0001930000067ab9 */ /* 0x000fe40000000800 */
[----:B------:R-:W-:-:S05]  /*17c30*/  IADD3 R3, P0, R15, UR6, RZ ;  /* 0x000000060f037c10 */ /* 0x000fca000ff1e0ff */
[----:B------:R-:W-:-:S04]  /*17c40*/  IMAD.X R19, RZ, RZ, R19, P0 ;  /* 0x000000ffff137224 */ /* 0x000fc800000e0613 */
[----:B------:R-:W-:-:S04]  /*17c50*/  IMAD.WIDE.U32 R4, R19, UR10, RZ ;  /* 0x0000000a13047c25 */ /* 0x000fc8000f8e00ff */
[----:B------:R-:W-:-:S04]  /*17c60*/  IMAD.WIDE.U32 R4, P0, R3, UR11, R4 ;  /* 0x0000000b03047c25 */ /* 0x000fc8000f800004 */
[----:B------:R-:W-:-:S04]  /*17c70*/  IMAD.WIDE.U32 R2, R3, UR10, RZ ;  /* 0x0000000a03027c25 */ /* 0x000fc8000f8e00ff */
[----:B------:R-:W-:Y:S01]  /*17c80*/  IMAD.MOV.U32 R2, RZ, RZ, R5 ;  /* 0x000000ffff027224 */ /* 0x000fe200078e0005 */
[----:B------:R-:W-:Y:S01]  /*17c90*/  IADD3 RZ, P1, R3, R4, RZ ;  /* 0x0000000403ff7210 */ /* 0x000fe20007f3e0ff */
[----:B------:R-:W-:-:S04]  /*17ca0*/  IMAD.X R3, RZ, RZ, RZ, P0 ;  /* 0x000000ffff037224 */ /* 0x000fc800000e06ff */
[----:B------:R-:W-:-:S08]  /*17cb0*/  IMAD.WIDE.U32.X R2, R19, UR11, R2, P1 ;  /* 0x0000000b13027c25 */ /* 0x000fd000088e0402 */
.L_x_408:
[----:B------:R-:W-:Y:S01]  /*17cc0*/  ULDC UR6, c[0x0][0x648] ;  /* 0x0001920000067ab9 */ /* 0x000fe20000000800 */
[----:B------:R-:W-:Y:S01]  /*17cd0*/  LOP3.LUT R17, R17, UR18, RZ, 0xc0, !PT ;  /* 0x0000001211117c12 */ /* 0x000fe2000f8ec0ff */
[----:B-1----:R-:W-:Y:S01]  /*17ce0*/  IMAD.MOV R18, RZ, RZ, -R18 ;  /* 0x000000ffff127224 */ /* 0x002fe200078e0a12 */
[----:B------:R-:W-:Y:S01]  /*17cf0*/  SHF.R.U64 R2, R2, UR6, R3 ;  /* 0x0000000602027c19 */ /* 0x000fe20008001203 */
[----:B------:R-:W-:Y:S01]  /*17d00*/  ULDC UR6, c[0x0][0x638] ;  /* 0x00018e0000067ab9 */ /* 0x000fe20000000800 */
[----:B------:R-:W-:Y:S01]  /*17d10*/  ULDC UR7, c[0x0][0x610] ;  /* 0x0001840000077ab9 */ /* 0x000fe20000000800 */
[----:B0-----:R-:W-:Y:S02]  /*17d20*/  @P4 IMAD R14, R16, R18, R9 ;  /* 0x00000012100e4224 */ /* 0x001fe400078e0209 */
[----:B------:R-:W-:Y:S02]  /*17d30*/  IMAD.MOV R4, RZ, RZ, -R2 ;  /* 0x000000ffff047224 */ /* 0x000fe400078e0a02 */
[----:B------:R-:W-:Y:S01]  /*17d40*/  IMAD R17, R2, UR5, R17 ;  /* 0x0000000502117c24 */ /* 0x000fe2000f8e0211 */
[----:B------:R-:W-:Y:S01]  /*17d50*/  LOP3.LUT R2, R7, UR4, RZ, 0xc0, !PT ;  /* 0x0000000407027c12 */ /* 0x000fe2000f8ec0ff */
[----:B------:R-:W-:Y:S01]  /*17d60*/  IMAD R15, R4, UR6, R15 ;  /* 0x00000006040f7c24 */ /* 0x000fe2000f8e020f */
[----:B------:R-:W-:Y:S01]  /*17d70*/  ULDC UR6, c[0x0][0x600] ;  /* 0x0001800000067ab9 */ /* 0x000fe20000000800 */
[----:B------:R-:W-:-:S02]  /*17d80*/  IMAD R14, R17, UR7, R14 ;  /* 0x00000007110e7c24 */ /* 0x000fc4000f8e020e */
[----:B------:R-:W-:Y:S02]  /*17d90*/  IMAD.MOV.U32 R3, RZ, RZ, 0x1 ;  /* 0x00000001ff037424 */ /* 0x000fe400078e00ff */
[----:B------:R-:W-:-:S03]  /*17da0*/  IMAD R15, R15, UR6, R2 ;  /* 0x000000060f0f7c24 */ /* 0x000fc6000f8e0202 */
[----:B------:R-:W-:Y:S02]  /*17db0*/  PRMT R2, R3, 0x7610, R2 ;  /* 0x0000761003027816 */ /* 0x000fe40000000002 */
[----:B------:R-:W-:Y:S02]  /*17dc0*/  SEL R5, R15, R14, !P4 ;  /* 0x0000000e0f057207 */ /* 0x000fe40006000000 */
[----:B------:R-:W-:-:S07]  /*17dd0*/  SEL R4, R14, R15, !P4 ;  /* 0x0000000f0e047207 */ /* 0x000fce0006000000 */
.L_x_406:
[----:B------:R-:W-:Y:S05]  /*17de0*/  BSYNC B1 ;  /* 0x0000000000017941 */ /* 0x000fea0003800000 */
.L_x_405:
[----:B------:R-:W-:-:S13]  /*17df0*/  LOP3.LUT P0, RZ, R2, 0xff, RZ, 0xc0, !PT ;  /* 0x000000ff02ff7812 */ /* 0x000fda000780c0ff */
[----:B------:R-:W-:Y:S05]  /*17e00*/  @P0 BRA `(.L_x_409) ;  /* 0xfffffff400200947 */ /* 0x000fea000383ffff */
[----:B------:R-:W-:Y:S05]  /*17e10*/  BSYNC B0 ;  /* 0x0000000000007941 */ /* 0x000fea0003800000 */
.L_x_398:
[----:B------:R-:W-:-:S03]  /*17e20*/  UMOV UR6, 0xffffffff ;  /* 0xffffffff00067882 */ /* 0x000fc60000000000 */
[----:B------:R-:W-:Y:S05]  /*17e30*/  BRA.DIV UR6, `(.L_x_410) ;  /* 0x0000000a06d87947 */ /* 0x000fea000b800000 */
[----:B------:R-:W-:-:S13]  /*17e40*/  ELECT P0, URZ, PT ;  /* 0x00000000003f782f */ /* 0x000fda0003800000 */
.L_x_436:
[----:B------:R-:W-:Y:S04]  /*17e50*/  BSSY B0, `(.L_x_411) ;  /* 0x0000098000007945 */ /* 0x000fe80003800000 */
[----:B------:R-:W-:Y:S05]  /*17e60*/  @!P0 BRA `(.L_x_412) ;  /* 0x0000000800588947 */ /* 0x000fea0003800000 */
[----:B------:R-:W-:-:S04]  /*17e70*/  ULOP3.LUT UR6, UR58, 0x2, URZ, 0xfc, !UPT ;  /* 0x000000023a067892 */ /* 0x000fc8000f8efc3f */
[----:B------:R-:W-:-:S06]  /*17e80*/  UISETP.NE.AND UP0, UPT, UR6, 0x3, UPT ;  /* 0x000000030600788c */ /* 0x000fcc000bf05270 */
[----:B------:R-:W-:-:S13]  /*17e90*/  PLOP3.LUT P0, PT, PT, PT, UP0, 0x80, 0x0 ;  /* 0x000000000000781c */ /* 0x000fda0003f0f008 */
[----:B------:R-:W-:Y:S05]  /*17ea0*/  @!P0 BRA `(.L_x_413) ;  /* 0x0000000000048947 */ /* 0x000fea0003800000 */
[----:B------:R-:W-:Y:S01]  /*17eb0*/  BPT.TRAP 0x1 ;  /* 0x000000040000795c */ /* 0x000fe20000300000 */
.L_x_413:
[----:B------:R-:W0:Y:S01]  /*17ec0*/  S2R R3, SR_CgaCtaId ;  /* 0x0000000000037919 */ /* 0x000e220000008800 */
[----:B------:R-:W-:-:S04]  /*17ed0*/  MOV R2, 0x400 ;  /* 0x0000040000027802 */ /* 0x000fc80000000f00 */
[----:B0-----:R-:W-:Y:S02]  /*17ee0*/  LEA R3, R3, R2, 0x18 ;  /* 0x0000000203037211 */ /* 0x001fe400078ec0ff */
[----:B------:R-:W-:-:S03]  /*17ef0*/  SHF.L.U32 R2, R8, 0x1f, RZ ;  /* 0x0000001f08027819 */ /* 0x000fc600000006ff */
[----:B------:R-:W-:-:S04]  /*17f00*/  VIADD R3, R3, 0x80 ;  /* 0x0000008003037836 */ /* 0x000fc80000000000 */
[C---:B------:R-:W-:Y:S02]  /*17f10*/  IMAD R7, R0.reuse, 0x8, R3 ;  /* 0x0000000800077824 */ /* 0x040fe400078e0203 */
[----:B------:R-:W-:Y:S02]  /*17f20*/  VIADD R0, R0, 0x1 ;  /* 0x0000000100007836 */ /* 0x000fe40000000000 */
[----:B------:R-:W0:Y:S03]  /*17f30*/  SYNCS.PHASECHK.TRANS64.TRYWAIT P0, [R7+URZ], R2 ;  /* 0x00000002070075a7 */ /* 0x000e26000800017f */
[----:B------:R-:W-:-:S04]  /*17f40*/  ISETP.NE.AND P1, PT, R0, 0x10, PT ;  /* 0x000000100000780c */ /* 0x000fc80003f25270 */
[----:B------:R-:W-:Y:S02]  /*17f50*/  SEL R5, RZ, 0x1, P1 ;  /* 0x00000001ff057807 */ /* 0x000fe40000800000 */
[----:B------:R-:W-:Y:S02]  /*17f60*/  SEL R0, R0, RZ, P1 ;  /* 0x000000ff00007207 */ /* 0x000fe40000800000 */
[----:B------:R-:W-:-:S03]  /*17f70*/  LOP3.LUT R5, R8, R5, RZ, 0x3c, !PT ;  /* 0x0000000508057212 */ /* 0x000fc600078e3cff */
[----:B------:R-:W-:Y:S01]  /*17f80*/  IMAD R9, R0, 0x8, R3 ;  /* 0x0000000800097824 */ /* 0x000fe200078e0203 */
[----:B------:R-:W-:Y:S01]  /*17f90*/  SHF.L.U32 R4, R5, 0x1f, RZ ;  /* 0x0000001f05047819 */ /* 0x000fe200000006ff */
[----:B0-----:R-:W-:Y:S06]  /*17fa0*/  @!P0 BRA `(.L_x_414) ;  /* 0x00000008009c8947 */ /* 0x001fec0003800000 */
.L_x_437:
[----:B------:R-:W1:Y:S01]  /*17fb0*/  SYNCS.PHASECHK.TRANS64.TRYWAIT P0, [R9+URZ], R4 ;  /* 0x00000004090075a7 */ /* 0x000e62000800017f */
[----:B------:R-:W-:-:S05]  /*17fc0*/  VIADD R0, R0, 0x1 ;  /* 0x0000000100007836 */ /* 0x000fca0000000000 */
[----:B------:R-:W-:-:S04]  /*17fd0*/  ISETP.NE.AND P1, PT, R0, 0x10, PT ;  /* 0x000000100000780c */ /* 0x000fc80003f25270 */
[----:B0-----:R-:W-:Y:S02]  /*17fe0*/  SEL R2, RZ, 0x1, P1 ;  /* 0x00000001ff027807 */ /* 0x001fe40000800000 */
[----:B------:R-:W-:Y:S02]  /*17ff0*/  SEL R0, R0, RZ, P1 ;  /* 0x000000ff00007207 */ /* 0x000fe40000800000 */
[----:B------:R-:W-:-:S03]  /*18000*/  LOP3.LUT R7, R5, R2, RZ, 0x3c, !PT ;  /* 0x0000000205077212 */ /* 0x000fc600078e3cff */
[----:B------:R-:W-:Y:S01]  /*18010*/  IMAD R6, R0, 0x8, R3 ;  /* 0x0000000800067824 */ /* 0x000fe200078e0203 */
[----:B------:R-:W-:Y:S01]  /*18020*/  SHF.L.U32 R5, R7, 0x1f, RZ ;  /* 0x0000001f07057819 */ /* 0x000fe200000006ff */
[----:B-1----:R-:W-:Y:S06]  /*18030*/  @!P0 BRA `(.L_x_415) ;  /* 0x00000008008c8947 */ /* 0x002fec0003800000 */
.L_x_438:
[----:B------:R-:W1:Y:S01]  /*18040*/  SYNCS.PHASECHK.TRANS64.TRYWAIT P0, [R6+URZ], R5 ;  /* 0x00000005060075a7 */ /* 0x000e62000800017f */
[----:B------:R-:W-:-:S05]  /*18050*/  VIADD R0, R0, 0x1 ;  /* 0x0000000100007836 */ /* 0x000fca0000000000 */
[----:B------:R-:W-:-:S04]  /*18060*/  ISETP.NE.AND P1, PT, R0, 0x10, PT ;  /* 0x000000100000780c */ /* 0x000fc80003f25270 */
[----:B------:R-:W-:Y:S02]  /*18070*/  SEL R2, RZ, 0x1, P1 ;  /* 0x00000001ff027807 */ /* 0x000fe40000800000 */
[----:B------:R-:W-:Y:S02]  /*18080*/  SEL R0, R0, RZ, P1 ;  /* 0x000000ff00007207 */ /* 0x000fe40000800000 */
[----:B------:R-:W-:-:S03]  /*18090*/  LOP3.LUT R7, R7, R2, RZ, 0x3c, !PT ;  /* 0x0000000207077212 */ /* 0x000fc600078e3cff */
[----:B0-----:R-:W-:Y:S01]  /*180a0*/  IMAD R9, R0, 0x8, R3 ;  /* 0x0000000800097824 */ /* 0x001fe200078e0203 */
[----:B------:R-:W-:Y:S01]  /*180b0*/  SHF.L.U32 R4, R7, 0x1f, RZ ;  /* 0x0000001f07047819 */ /* 0x000fe200000006ff */
[----:B-1----:R-:W-:Y:S06]  /*180c0*/  @!P0 BRA `(.L_x_416) ;  /* 0x00000008007c8947 */ /* 0x002fec0003800000 */
.L_x_439:
        /* <DEDUP_REMOVED lines=9> */
.L_x_440:
        /* <DEDUP_REMOVED lines=9> */
.L_x_441:
        /* <DEDUP_REMOVED lines=9> */
.L_x_442:
        /* <DEDUP_REMOVED lines=9> */
.L_x_443:
        /* <DEDUP_REMOVED lines=9> */
.L_x_444:
        /* <DEDUP_REMOVED lines=9> */
.L_x_445:
        /* <DEDUP_REMOVED lines=9> */
.L_x_446:
        /* <DEDUP_REMOVED lines=9> */
.L_x_447:
        /* <DEDUP_REMOVED lines=9> */
.L_x_448:
        /* <DEDUP_REMOVED lines=9> */
.L_x_449:
        /* <DEDUP_REMOVED lines=9> */
.L_x_450:
[----:B------:R-:W1:Y:S01]  /*18700*/  SYNCS.PHASECHK.TRANS64.TRYWAIT P0, [R6+URZ], R5 ;  /* 0x00000005060075a7 */ /* 0x000e62000800017f */
[----:B------:R-:W-:-:S05]  /*18710*/  VIADD R0, R0, 0x1 ;  /* 0x0000000100007836 */ /* 0x000fca0000000000 */
[----:B------:R-:W-:-:S04]  /*18720*/  ISETP.NE.AND P1, PT, R0, 0x10, PT ;  /* 0x000000100000780c */ /* 0x000fc80003f25270 */
[----:B------:R-:W-:Y:S02]  /*18730*/  SEL R2, RZ, 0x1, P1 ;  /* 0x00000001ff027807 */ /* 0x000fe40000800000 */
[----:B------:R-:W-:Y:S02]  /*18740*/  SEL R0, R0, RZ, P1 ;  /* 0x000000ff00007207 */ /* 0x000fe40000800000 */
[----:B------:R-:W-:Y:S01]  /*18750*/  LOP3.LUT R2, R7, R2, RZ, 0x3c, !PT ;  /* 0x0000000207027212 */ /* 0x000fe200078e3cff */
[----:B-1----:R-:W-:Y:S06]  /*18760*/  @!P0 BRA `(.L_x_428) ;  /* 0x0000000400c48947 */ /* 0x002fec0003800000 */
.L_x_451:
[----:B------:R-:W-:Y:S01]  /*18770*/  IMAD R3, R0, 0x8, R3 ;  /* 0x0000000800037824 */ /* 0x000fe200078e0203 */
[----:B------:R-:W-:-:S07]  /*18780*/  SHF.L.U32 R0, R2, 0x1f, RZ ;  /* 0x0000001f02007819 */ /* 0x000fce00000006ff */
.L_x_429:
[----:B--2---:R2:W3:Y:S02]  /*18790*/  SYNCS.PHASECHK.TRANS64.TRYWAIT P0, [R3+URZ], R0 ;  /* 0x00000000030075a7 */ /* 0x0044e4000800017f */
[----:B---3--:R-:W-:Y:S05]  /*187a0*/  @!P0 NANOSLEEP.SYNCS 0x989680 ;  /* 0x009896800000895d */ /* 0x008fea0003900000 */
[----:B------:R-:W3:Y:S02]  /*187b0*/  @!P0 SYNCS.PHASECHK.TRANS64 P0, [R3+URZ], R0 ;  /* 0x00000000030085a7 */ /* 0x000ee4000800007f */
[----:B---3--:R-:W-:Y:S05]  /*187c0*/  @!P0 BRA `(.L_x_429) ;  /* 0xfffffffc00f08947 */ /* 0x008fea000383ffff */
.L_x_412:
[----:B------:R-:W-:Y:S05]  /*187d0*/  BSYNC B0 ;  /* 0x0000000000007941 */ /* 0x000fea0003800000 */
.L_x_411:
[----:B------:R-:W-:Y:S05]  /*187e0*/  EXIT ;  /* 0x000000000000794d */ /* 0x000fea0003800000 */
.L_x_22:
[----:B-1----:R-:W-:-:S04]  /*187f0*/  IMAD.U32 R3, RZ, RZ, UR7 ;  /* 0x00000007ff037e24 */ /* 0x002fc8000f8e00ff */
[----:B------:R1:W4:Y:S03]  /*18800*/  SYNCS.PHASECHK.TRANS64.TRYWAIT P0, [R3+URZ], R0 ;  /* 0x00000000030075a7 */ /* 0x000326000800017f */
[----:B----4-:R-:W-:Y:S05]  /*18810*/  @!P0 NANOSLEEP.SYNCS 0x989680 ;  /* 0x009896800000895d */ /* 0x010fea0003900000 */
[----:B------:R-:W4:Y:S02]  /*18820*/  @!P0 SYNCS.PHASECHK.TRANS64 P0, [R3+URZ], R0 ;  /* 0x00000000030085a7 */ /* 0x000f24000800007f */
[----:B----4-:R-:W-:Y:S05]  /*18830*/  @!P0 BRA `(.L_x_22) ;  /* 0xfffffffc00ec8947 */ /* 0x010fea000383ffff */
[----:B------:R-:W-:Y:S05]  /*18840*/  BRA `(.L_x_21) ;  /* 0xfffffe9c00887947 */ /* 0x000fea000383ffff */
.L_x_28:
[----:B-----5:R1:W-:Y:S02]  /*18850*/  STL [R1+0x214], R0 ;  /* 0x0002140001007387 */ /* 0x0203e40000100800 */
[----:B-1----:R-:W-:-:S04]  /*18860*/  IMAD.U32 R0, RZ, RZ, UR10 ;  /* 0x0000000aff007e24 */ /* 0x002fc8000f8e00ff */
[----:B------:R1:W0:Y:S03]  /*18870*/  SYNCS.PHASECHK.TRANS64.TRYWAIT P0, [R0+URZ], R229 ;  /* 0x000000e5000075a7 */ /* 0x000226000800017f */
[----:B0-----:R-:W-:Y:S05]  /*18880*/  @!P0 NANOSLEEP.SYNCS 0x989680 ;  /* 0x009896800000895d */ /* 0x001fea0003900000 */
[----:B------:R1:W0:Y:S02]  /*18890*/  @!P0 SYNCS.PHASECHK.TRANS64 P0, [R0+URZ], R229 ;  /* 0x000000e5000085a7 */ /* 0x000224000800007f */
[----:B-1----:R1:W5:Y:S02]  /*188a0*/  LDL.LU R0, [R1+0x214] ;  /* 0x0002140001007983 */ /* 0x0023640000300800 */
[----:B01----:R-:W-:Y:S05]  /*188b0*/  @!P0 BRA `(.L_x_28) ;  /* 0xfffffffc00e48947 */ /* 0x003fea000383ffff */
[----:B------:R-:W-:Y:S05]  /*188c0*/  BRA `(.L_x_27) ;  /* 0xfffffec000947947 */ /* 0x000fea000383ffff */
.L_x_399:
[----:B------:R-:W-:Y:S01]  /*188d0*/  BSSY B1, `(.L_x_430) ;  /* 0x0000006000017945 */ /* 0x000fe20003800000 */
[----:B------:R-:W-:-:S07]  /*188e0*/  IMAD.MOV.U32 R2, RZ, RZ, -0x1 ;  /* 0xffffffffff027424 */ /* 0x000fce00078e00ff */
[----:B------:R-:W-:Y:S05]  /*188f0*/  WARPSYNC.COLLECTIVE R2, `(.L_x_431) ;  /* 0x00000000020c7348 */ /* 0x000fea0003c00000 */
[----:B------:R-:W-:Y:S02]  /*18900*/  ELECT P0, UR62, PT ;  /* 0x00000000003e782f */ /* 0x000fe40003800000 */
[----:B------:R-:W-:Y:S01]  /*18910*/  MOV R2, UR62 ;  /* 0x0000003e00027c02 */ /* 0x000fe20008000f00 */
[----:B------:R-:W-:Y:S10]  /*18920*/  ENDCOLLECTIVE ;  /* 0x000000000000791b */ /* 0x000ff40003800000 */
.L_x_431:
[----:B------:R-:W-:Y:S05]  /*18930*/  BSYNC B1 ;  /* 0x0000000000017941 */ /* 0x000fea0003800000 */
.L_x_430:
[----:B------:R-:W-:Y:S05]  /*18940*/  BRA `(.L_x_432) ;  /* 0xffffffe8005c7947 */ /* 0x000fea000383ffff */
.L_x_402:
[----:B0-----:R0:W2:Y:S02]  /*18950*/  SYNCS.PHASECHK.TRANS64.TRYWAIT P0, [R15+URZ+0x80], R4 ;  /* 0x000080040f0075a7 */ /* 0x0010a4000800017f */
[----:B--2---:R-:W-:Y:S05]  /*18960*/  @!P0 NANOSLEEP.SYNCS 0x989680 ;  /* 0x009896800000895d */ /* 0x004fea0003900000 */
[----:B------:R-:W2:Y:S02]  /*18970*/  @!P0 SYNCS.PHASECHK.TRANS64 P0, [R15+URZ+0x80], R4 ;  /* 0x000080040f0085a7 */ /* 0x000ea4000800007f */
[----:B--2---:R-:W-:Y:S05]  /*18980*/  @!P0 BRA `(.L_x_402) ;  /* 0xfffffffc00f08947 */ /* 0x004fea000383ffff */
[----:B------:R-:W-:Y:S05]  /*18990*/  BRA `(.L_x_433) ;  /* 0xffffffe8009c7947 */ /* 0x000fea000383ffff */
.L_x_410:
[----:B------:R-:W-:Y:S01]  /*189a0*/  BSSY B0, `(.L_x_434) ;  /* 0x0000006000007945 */ /* 0x000fe20003800000 */
[----:B------:R-:W-:-:S07]  /*189b0*/  IMAD.MOV.U32 R2, RZ, RZ, -0x1 ;  /* 0xffffffffff027424 */ /* 0x000fce00078e00ff */
[----:B------:R-:W-:Y:S05]  /*189c0*/  WARPSYNC.COLLECTIVE R2, `(.L_x_435) ;  /* 0x00000000020c7348 */ /* 0x000fea0003c00000 */
[----:B------:R-:W-:Y:S02]  /*189d0*/  ELECT P0, UR62, PT ;  /* 0x00000000003e782f */ /* 0x000fe40003800000 */
[----:B------:R-:W-:Y:S01]  /*189e0*/  MOV R2, UR62 ;  /* 0x0000003e00027c02 */ /* 0x000fe20008000f00 */
[----:B------:R-:W-:Y:S10]  /*189f0*/  ENDCOLLECTIVE ;  /* 0x000000000000791b */ /* 0x000ff40003800000 */
.L_x_435:
[----:B------:R-:W-:Y:S05]  /*18a00*/  BSYNC B0 ;  /* 0x0000000000007941 */ /* 0x000fea0003800000 */
.L_x_434:
[----:B------:R-:W-:Y:S05]  /*18a10*/  BRA `(.L_x_436) ;  /* 0xfffffff4000c7947 */ /* 0x000fea000383ffff */
.L_x_414:
[----:B0-----:R0:W1:Y:S02]  /*18a20*/  SYNCS.PHASECHK.TRANS64.TRYWAIT P0, [R7+URZ], R2 ;  /* 0x00000002070075a7 */ /* 0x001064000800017f */
[----:B-1----:R-:W-:Y:S05]  /*18a30*/  @!P0 NANOSLEEP.SYNCS 0x989680 ;  /* 0x009896800000895d */ /* 0x002fea0003900000 */
[----:B------:R-:W1:Y:S02]  /*18a40*/  @!P0 SYNCS.PHASECHK.TRANS64 P0, [R7+URZ], R2 ;  /* 0x00000002070085a7 */ /* 0x000e64000800007f */
[----:B-1----:R-:W-:Y:S05]  /*18a50*/  @!P0 BRA `(.L_x_414) ;  /* 0xfffffffc00f08947 */ /* 0x002fea000383ffff */
[----:B------:R-:W-:Y:S05]  /*18a60*/  BRA `(.L_x_437) ;  /* 0xfffffff400507947 */ /* 0x000fea000383ffff */
.L_x_415:
[----:B0-----:R0:W1:Y:S02]  /*18a70*/  SYNCS.PHASECHK.TRANS64.TRYWAIT P0, [R9+URZ], R4 ;  /* 0x00000004090075a7 */ /* 0x001064000800017f */
[----:B-1----:R-:W-:Y:S05]  /*18a80*/  @!P0 NANOSLEEP.SYNCS 0x989680 ;  /* 0x009896800000895d */ /* 0x002fea0003900000 */
[----:B------:R-:W1:Y:S02]  /*18a90*/  @!P0 SYNCS.PHASECHK.TRANS64 P0, [R9+URZ], R4 ;  /* 0x00000004090085a7 */ /* 0x000e64000800007f */
[----:B-1----:R-:W-:Y:S05]  /*18aa0*/  @!P0 BRA `(.L_x_415) ;  /* 0xfffffffc00f08947 */ /* 0x002fea000383ffff */
[----:B------:R-:W-:Y:S05]  /*18ab0*/  BRA `(.L_x_438) ;  /* 0xfffffff400607947 */ /* 0x000fea000383ffff */
.L_x_416:
[----:B0-----:R0:W1:Y:S02]  /*18ac0*/  SYNCS.PHASECHK.TRANS64.TRYWAIT P0, [R6+URZ], R5 ;  /* 0x00000005060075a7 */ /* 0x001064000800017f */
[----:B-1----:R-:W-:Y:S05]  /*18ad0*/  @!P0 NANOSLEEP.SYNCS 0x989680 ;  /* 0x009896800000895d */ /* 0x002fea0003900000 */
[----:B------:R-:W1:Y:S02]  /*18ae0*/  @!P0 SYNCS.PHASECHK.TRANS64 P0, [R6+URZ], R5 ;  /* 0x00000005060085a7 */ /* 0x000e64000800007f */
[----:B-1----:R-:W-:Y:S05]  /*18af0*/  @!P0 BRA `(.L_x_416) ;  /* 0xfffffffc00f08947 */ /* 0x002fea000383ffff */
[----:B------:R-:W-:Y:S05]  /*18b00*/  BRA `(.L_x_439) ;  /* 0xfffffff400707947 */ /* 0x000fea000383ffff */
.L_x_417:
[----:B0-----:R0:W1:Y:S02]  /*18b10*/  SYNCS.PHASECHK.TRANS64.TRYWAIT P0, [R9+URZ], R4 ;  /* 0x00000004090075a7 */ /* 0x001064000800017f */
[----:B-1----:R-:W-:Y:S05]  /*18b20*/  @!P0 NANOSLEEP.SYNCS 0x989680 ;  /* 0x009896800000895d */ /* 0x002fea0003900000 */
[----:B------:R-:W1:Y:S02]  /*18b30*/  @!P0 SYNCS.PHASECHK.TRANS64 P0, [R9+URZ], R4 ;  /* 0x00000004090085a7 */ /* 0x000e64000800007f */
[----:B-1----:R-:W-:Y:S05]  /*18b40*/  @!P0 BRA `(.L_x_417) ;  /* 0xfffffffc00f08947 */ /* 0x002fea000383ffff */
[----:B------:R-:W-:Y:S05]  /*18b50*/  BRA `(.L_x_440) ;  /* 0xfffffff400807947 */ /* 0x000fea000383ffff */
.L_x_418:
[----:B0-----:R0:W1:Y:S02]  /*18b60*/  SYNCS.PHASECHK.TRANS64.TRYWAIT P0, [R6+URZ], R5 ;  /* 0x00000005060075a7 */ /* 0x001064000800017f */
[----:B-1----:R-:W-:Y:S05]  /*18b70*/  @!P0 NANOSLEEP.SYNCS 0x989680 ;  /* 0x009896800000895d */ /* 0x002fea0003900000 */
[----:B------:R-:W1:Y:S02]  /*18b80*/  @!P0 SYNCS.PHASECHK.TRANS64 P0, [R6+URZ], R5 ;  /* 0x00000005060085a7 */ /* 0x000e64000800007f */
[----:B-1----:R-:W-:Y:S05]  /*18b90*/  @!P0 BRA `(.L_x_418) ;  /* 0xfffffffc00f08947 */ /* 0x002fea000383ffff */
[----:B------:R-:W-:Y:S05]  /*18ba0*/  BRA `(.L_x_441) ;  /* 0xfffffff400907947 */ /* 0x000fea000383ffff */
.L_x_419:
[----:B0-----:R0:W1:Y:S02]  /*18bb0*/  SYNCS.PHASECHK.TRANS64.TRYWAIT P0, [R9+URZ], R4 ;  /* 0x00000004090075a7 */ /* 0x001064000800017f */
[----:B-1----:R-:W-:Y:S05]  /*18bc0*/  @!P0 NANOSLEEP.SYNCS 0x989680 ;  /* 0x009896800000895d */ /* 0x002fea0003900000 */
[----:B------:R-:W1:Y:S02]  /*18bd0*/  @!P0 SYNCS.PHASECHK.TRANS64 P0, [R9+URZ], R4 ;  /* 0x00000004090085a7 */ /* 0x000e64000800007f */
[----:B-1----:R-:W-:Y:S05]  /*18be0*/  @!P0 BRA `(.L_x_419) ;  /* 0xfffffffc00f08947 */ /* 0x002fea000383ffff */
[----:B------:R-:W-:Y:S05]  /*18bf0*/  BRA `(.L_x_442) ;  /* 0xfffffff400a07947 */ /* 0x000fea000383ffff */
.L_x_420:
[----:B0-----:R0:W1:Y:S02]  /*18c00*/  SYNCS.PHASECHK.TRANS64.TRYWAIT P0, [R6+URZ], R5 ;  /* 0x00000005060075a7 */ /* 0x001064000800017f */
[----:B-1----:R-:W-:Y:S05]  /*18c10*/  @!P0 NANOSLEEP.SYNCS 0x989680 ;  /* 0x009896800000895d */ /* 0x002fea0003900000 */
[----:B------:R-:W1:Y:S02]  /*18c20*/  @!P0 SYNCS.PHASECHK.TRANS64 P0, [R6+URZ], R5 ;  /* 0x00000005060085a7 */ /* 0x000e64000800007f */
[----:B-1----:R-:W-:Y:S05]  /*18c30*/  @!P0 BRA `(.L_x_420) ;  /* 0xfffffffc00f08947 */ /* 0x002fea000383ffff */
[----:B------:R-:W-:Y:S05]  /*18c40*/  BRA `(.L_x_443) ;  /* 0xfffffff400b07947 */ /* 0x000fea000383ffff */
.L_x_421:
[----:B0-----:R0:W1:Y:S02]  /*18c50*/  SYNCS.PHASECHK.TRANS64.TRYWAIT P0, [R9+URZ], R4 ;  /* 0x00000004090075a7 */ /* 0x001064000800017f */
[----:B-1----:R-:W-:Y:S05]  /*18c60*/  @!P0 NANOSLEEP.SYNCS 0x989680 ;  /* 0x009896800000895d */ /* 0x002fea0003900000 */
[----:B------:R-:W1:Y:S02]  /*18c70*/  @!P0 SYNCS.PHASECHK.TRANS64 P0, [R9+URZ], R4 ;  /* 0x00000004090085a7 */ /* 0x000e64000800007f */
[----:B-1----:R-:W-:Y:S05]  /*18c80*/  @!P0 BRA `(.L_x_421) ;  /* 0xfffffffc00f08947 */ /* 0x002fea000383ffff */
[----:B------:R-:W-:Y:S05]  /*18c90*/  BRA `(.L_x_444) ;  /* 0xfffffff400c07947 */ /* 0x000fea000383ffff */
.L_x_422:
[----:B0-----:R0:W1:Y:S02]  /*18ca0*/  SYNCS.PHASECHK.TRANS64.TRYWAIT P0, [R6+URZ], R5 ;  /* 0x00000005060075a7 */ /* 0x001064000800017f */
[----:B-1----:R-:W-:Y:S05]  /*18cb0*/  @!P0 NANOSLEEP.SYNCS 0x989680 ;  /* 0x009896800000895d */ /* 0x002fea0003900000 */
[----:B------:R-:W1:Y:S02]  /*18cc0*/  @!P0 SYNCS.PHASECHK.TRANS64 P0, [R6+URZ], R5 ;  /* 0x00000005060085a7 */ /* 0x000e64000800007f */
[----:B-1----:R-:W-:Y:S05]  /*18cd0*/  @!P0 BRA `(.L_x_422) ;  /* 0xfffffffc00f08947 */ /* 0x002fea000383ffff */
[----:B------:R-:W-:Y:S05]  /*18ce0*/  BRA `(.L_x_445) ;  /* 0xfffffff400d07947 */ /* 0x000fea000383ffff */
.L_x_423:
[----:B0-----:R0:W1:Y:S02]  /*18cf0*/  SYNCS.PHASECHK.TRANS64.TRYWAIT P0, [R9+URZ], R4 ;  /* 0x00000004090075a7 */ /* 0x001064000800017f */
[----:B-1----:R-:W-:Y:S05]  /*18d00*/  @!P0 NANOSLEEP.SYNCS 0x989680 ;  /* 0x009896800000895d */ /* 0x002fea0003900000 */
[----:B------:R-:W1:Y:S02]  /*18d10*/  @!P0 SYNCS.PHASECHK.TRANS64 P0, [R9+URZ], R4 ;  /* 0x00000004090085a7 */ /* 0x000e64000800007f */
[----:B-1----:R-:W-:Y:S05]  /*18d20*/  @!P0 BRA `(.L_x_423) ;  /* 0xfffffffc00f08947 */ /* 0x002fea000383ffff */
[----:B------:R-:W-:Y:S05]  /*18d30*/  BRA `(.L_x_446) ;  /* 0xfffffff400e07947 */ /* 0x000fea000383ffff */
.L_x_424:
[----:B0-----:R0:W1:Y:S02]  /*18d40*/  SYNCS.PHASECHK.TRANS64.TRYWAIT P0, [R6+URZ], R5 ;  /* 0x00000005060075a7 */ /* 0x001064000800017f */
[----:B-1----:R-:W-:Y:S05]  /*18d50*/  @!P0 NANOSLEEP.SYNCS 0x989680 ;  /* 0x009896800000895d */ /* 0x002fea0003900000 */
[----:B------:R-:W1:Y:S02]  /*18d60*/  @!P0 SYNCS.PHASECHK.TRANS64 P0, [R6+URZ], R5 ;  /* 0x00000005060085a7 */ /* 0x000e64000800007f */
[----:B-1----:R-:W-:Y:S05]  /*18d70*/  @!P0 BRA `(.L_x_424) ;  /* 0xfffffffc00f08947 */ /* 0x002fea000383ffff */
[----:B------:R-:W-:Y:S05]  /*18d80*/  BRA `(.L_x_447) ;  /* 0xfffffff400f07947 */ /* 0x000fea000383ffff */
.L_x_425:
[----:B0-----:R0:W1:Y:S02]  /*18d90*/  SYNCS.PHASECHK.TRANS64.TRYWAIT P0, [R9+URZ], R4 ;  /* 0x00000004090075a7 */ /* 0x001064000800017f */
[----:B-1----:R-:W-:Y:S05]  /*18da0*/  @!P0 NANOSLEEP.SYNCS 0x989680 ;  /* 0x009896800000895d */ /* 0x002fea0003900000 */
[----:B------:R-:W1:Y:S02]  /*18db0*/  @!P0 SYNCS.PHASECHK.TRANS64 P0, [R9+URZ], R4 ;  /* 0x00000004090085a7 */ /* 0x000e64000800007f */
[----:B-1----:R-:W-:Y:S05]  /*18dc0*/  @!P0 BRA `(.L_x_425) ;  /* 0xfffffffc00f08947 */ /* 0x002fea000383ffff */
[----:B------:R-:W-:Y:S05]  /*18dd0*/  BRA `(.L_x_448) ;  /* 0xfffffff800007947 */ /* 0x000fea000383ffff */
.L_x_426:
[----:B0-----:R0:W1:Y:S02]  /*18de0*/  SYNCS.PHASECHK.TRANS64.TRYWAIT P0, [R6+URZ], R5 ;  /* 0x00000005060075a7 */ /* 0x001064000800017f */
[----:B-1----:R-:W-:Y:S05]  /*18df0*/  @!P0 NANOSLEEP.SYNCS 0x989680 ;  /* 0x009896800000895d */ /* 0x002fea0003900000 */
[----:B------:R-:W1:Y:S02]  /*18e00*/  @!P0 SYNCS.PHASECHK.TRANS64 P0, [R6+URZ], R5 ;  /* 0x00000005060085a7 */ /* 0x000e64000800007f */
[----:B-1----:R-:W-:Y:S05]  /*18e10*/  @!P0 BRA `(.L_x_426) ;  /* 0xfffffffc00f08947 */ /* 0x002fea000383ffff */
[----:B------:R-:W-:Y:S05]  /*18e20*/  BRA `(.L_x_449) ;  /* 0xfffffff800107947 */ /* 0x000fea000383ffff */
.L_x_427:
[----:B0-----:R0:W1:Y:S02]  /*18e30*/  SYNCS.PHASECHK.TRANS64.TRYWAIT P0, [R9+URZ], R4 ;  /* 0x00000004090075a7 */ /* 0x001064000800017f */
[----:B-1----:R-:W-:Y:S05]  /*18e40*/  @!P0 NANOSLEEP.SYNCS 0x989680 ;  /* 0x009896800000895d */ /* 0x002fea0003900000 */
[----:B------:R-:W1:Y:S02]  /*18e50*/  @!P0 SYNCS.PHASECHK.TRANS64 P0, [R9+URZ], R4 ;  /* 0x00000004090085a7 */ /* 0x000e64000800007f */
[----:B-1----:R-:W-:Y:S05]  /*18e60*/  @!P0 BRA `(.L_x_427) ;  /* 0xfffffffc00f08947 */ /* 0x002fea000383ffff */
[----:B------:R-:W-:Y:S05]  /*18e70*/  BRA `(.L_x_450) ;  /* 0xfffffff800207947 */ /* 0x000fea000383ffff */
.L_x_428:
[----:B-1----:R1:W2:Y:S02]  /*18e80*/  SYNCS.PHASECHK.TRANS64.TRYWAIT P0, [R6+URZ], R5 ;  /* 0x00000005060075a7 */ /* 0x0022a4000800017f */
[----:B--2---:R-:W-:Y:S05]  /*18e90*/  @!P0 NANOSLEEP.SYNCS 0x989680 ;  /* 0x009896800000895d */ /* 0x004fea0003900000 */
[----:B------:R-:W2:Y:S02]  /*18ea0*/  @!P0 SYNCS.PHASECHK.TRANS64 P0, [R6+URZ], R5 ;  /* 0x00000005060085a7 */ /* 0x000ea4000800007f */
[----:B--2---:R-:W-:Y:S05]  /*18eb0*/  @!P0 BRA `(.L_x_428) ;  /* 0xfffffffc00f08947 */ /* 0x004fea000383ffff */
[----:B------:R-:W-:Y:S05]  /*18ec0*/  BRA `(.L_x_451) ;  /* 0xfffffff800287947 */ /* 0x000fea000383ffff */
.L_x_452:
[----:B------:R-:W-:-:S00]  /*18ed0*/  BRA `(.L_x_452) ;  /* 0xfffffffc00fc7947 */ /* 0x000fc0000383ffff */
[----:B------:R-:W-:-:S00]  /*18ee0*/  NOP ;  /* 0x0000000000007918 */ /* 0x000fc00000000000 */
        /* <DEDUP_REMOVED lines=9> */
.L_x_453:


//--------------------- .nv.shared._ZN7cutlass13device_kernelINS_4gemm6kernel13GemmUniversalIN4cute5tupleIJiiiiEEENS1_10collective13CollectiveMmaINS1_37MainloopSm90TmaGmmaWarpSpecializedFP8ILi16ENS5_IJNS4_1CILi2EEENSA_ILi1EEESC_EEENS1_35KernelTmaWarpSpecializedCooperativeEEENS5_IJNSA_ILi256EEENSA_ILi176EEENSA_ILi32EEEEEENS_12float_e4m3_tENS5_IJlSC_lEEESK_SL_NS4_8TiledMMAINS4_8MMA_AtomIJNS4_4SM904GMMA30MMA_64x16x32_F32E4M3E4M3_SS_TNILNSP_7ScaleInE1ELSR_1EEEEEENS4_6LayoutISD_NS5_IJSC_NSA_ILi0EEESV_EEEEENS5_IJNS4_10UnderscoreESY_SY_EEEEENS4_13SM90_TMA_LOADENS4_14ComposedLayoutINS4_7SwizzleILi1ELi4ELi3EEENS4_18smem_ptr_flag_bitsILi8EEENSU_INS5_IJNSA_ILi8EEESI_EEENS5_IJSI_SC_EEEEEEEvNS4_8identityENS4_23SM90_TMA_LOAD_MULTICASTES1B_vS1C_EENS_8epilogue10collective6detail29Sm90TmaWarpSpecializedAdapterINS1G_15DefaultEpilogueISK_SL_SL_NS1F_6thread17LinearCombinationISK_Li1EffLNS1K_9ScaleType4KindE0ELNS_15FloatRoundStyleE2ESK_EENS1_15EpilogueDefaultEEEEEvvEEEEvNT_6ParamsE --------------------------
	.section	.nv.shared._ZN7cutlass13device_kernelINS_4gemm6kernel13GemmUniversalIN4cute5tupleIJiiiiEEENS1_10collective13CollectiveMmaINS1_37MainloopSm90TmaGmmaWarpSpecializedFP8ILi16ENS5_IJNS4_1CILi2EEENSA_ILi1EEESC_EEENS1_35KernelTmaWarpSpecializedCooperativeEEENS5_IJNSA_ILi256EEENSA_ILi176EEENSA_ILi32EEEEEENS_12float_e4m3_tENS5_IJlSC_lEEESK_SL_NS4_8TiledMMAINS4_8MMA_AtomIJNS4_4SM904GMMA30MMA_64x16x32_F32E4M3E4M3_SS_TNILNSP_7ScaleInE1ELSR_1EEEEEENS4_6LayoutISD_NS5_IJSC_NSA_ILi0EEESV_EEEEENS5_IJNS4_10UnderscoreESY_SY_EEEEENS4_13SM90_TMA_LOADENS4_14ComposedLayoutINS4_7SwizzleILi1ELi4ELi3EEENS4_18smem_ptr_flag_bitsILi8EEENSU_INS5_IJNSA_ILi8EEESI_EEENS5_IJSI_SC_EEEEEEEvNS4_8identityENS4_23SM90_TMA_LOAD_MULTICASTES1B_vS1C_EENS_8epilogue10collective6detail29Sm90TmaWarpSpecializedAdapterINS1G_15DefaultEpilogueISK_SL_SL_NS1F_6thread17LinearCombinationISK_Li1EffLNS1K_9ScaleType4KindE0ELNS_15FloatRoundStyleE2ESK_EENS1_15EpilogueDefaultEEEEEvvEEEEvNT_6ParamsE,"aw",@nobits
	.sectionflags	@""
	.align	16
	.zero		1024


//--------------------- .nv.shared.reserved.0     --------------------------
	.section	.nv.shared.reserved.0,"aw",@nobits
	.weak		__nv_reservedSMEM_offset_0_alias
	.size		__nv_reservedSMEM_offset_0_alias, 0, 0
	.other		__nv_reservedSMEM_offset_0_alias,@"STO_CUDA_RESERVED_SHARED STV_DEFAULT"
__nv_reservedSMEM_offset_0_alias:
	.zero		0


//--------------------- .nv.global                --------------------------
	.section	.nv.global,"aw",@nobits
.nv.global:
	.type		_ZN39_INTERNAL_b8a917fe_4_k_cu_7377fd99_58194cute1_E,@object
	.size		_ZN39_INTERNAL_b8a917fe_4_k_cu_7377fd99_58194cute1_E,(_ZN39_INTERNAL_b8a917fe_4_k_cu_7377fd99_58194cuda3std3__45__cpo6cbeginE - _ZN39_INTERNAL_b8a917fe_4_k_cu_7377fd99_58194cute1_E)
_ZN39_INTERNAL_b8a917fe_4_k_cu_7377fd99_58194cute1_E:
	.zero		1
	.type		_ZN39_INTERNAL_b8a917fe_4_k_cu_7377fd99_58194cuda3std3__45__cpo6cbeginE,@object
	.size		_ZN39_INTERNAL_b8a917fe_4_k_cu_7377fd99_58194cuda3std3__45__cpo6cbeginE,(_ZN39_INTERNAL_b8a917fe_4_k_cu_7377fd99_58194cuda3std3__48in_placeE - _ZN39_INTERNAL_b8a917fe_4_k_cu_7377fd99_58194cuda3std3__45__cpo6cbeginE)
_ZN39_INTERNAL_b8a917fe_4_k_cu_7377fd99_58194cuda3std3__45__cpo6cbeginE:
	.zero		1
	.type		_ZN39_INTERNAL_b8a917fe_4_k_cu_7377fd99_58194cuda3std3__48in_placeE,@object
	.size		_ZN39_INTERNAL_b8a917fe_4_k_cu_7377fd99_58194cuda3std3__48in_placeE,(_ZN39_INTERNAL_b8a917fe_4_k_cu_7377fd99_58194cuda3std6ranges3__45__cpo9iter_moveE - _ZN39_INTERNAL_b8a917fe_4_k_cu_7377fd99_58194cuda3std3__48in_placeE)
_ZN39_INTERNAL_b8a917fe_4_k_cu_7377fd99_58194cuda3std3__48in_placeE:
	.zero		1
	.type		_ZN39_INTERNAL_b8a917fe_4_k_cu_7377fd99_58194cuda3std6ranges3__45__cpo9iter_moveE,@object
	.size		_ZN39_INTERNAL_b8a917fe_4_k_cu_7377fd99_58194cuda3std6ranges3__45__cpo9iter_moveE,(_ZN39_INTERNAL_b8a917fe_4_k_cu_7377fd99_58194cuda3std3__45__cpo5beginE - _ZN39_INTERNAL_b8a917fe_4_k_cu_7377fd99_58194cuda3std6ranges3__45__cpo9iter_moveE)
_ZN39_INTERNAL_b8a917fe_4_k_cu_7377fd99_58194cuda3std6ranges3__45__cpo9iter_moveE:
	.zero		1
	.type		_ZN39_INTERNAL_b8a917fe_4_k_cu_7377fd99_58194cuda3std3__45__cpo5beginE,@object
	.size		_ZN39_INTERNAL_b8a917fe_4_k_cu_7377fd99_58194cuda3std3__45__cpo5beginE,(_ZN39_INTERNAL_b8a917fe_4_k_cu_7377fd99_58194cuda3std3__441_GLOBAL__N__b8a917fe_4_k_cu_7377fd99_58196ignoreE - _ZN39_INTERNAL_b8a917fe_4_k_cu_7377fd99_58194cuda3std3__45__cpo5beginE)
_ZN39_INTERNAL_b8a917fe_4_k_cu_7377fd99_58194cuda3std3__45__cpo5beginE:
	.zero		1
	.type		_ZN39_INTERNAL_b8a917fe_4_k_cu_7377fd99_58194cuda3std3__441_GLOBAL__N__b8a917fe_4_k_cu_7377fd99_58196ignoreE,@object
	.size		_ZN39_INTERNAL_b8a917fe_4_k_cu_7377fd99_58194cuda3std3__441_GLOBAL__N__b8a917fe_4_k_cu_7377fd99_58196ignoreE,(_ZN39_INTERNAL_b8a917fe_4_k_cu_7377fd99_58194cute7productE - _ZN39_INTERNAL_b8a917fe_4_k_cu_7377fd99_58194cuda3std3__441_GLOBAL__N__b8a917fe_4_k_cu_7377fd99_58196ignoreE)
_ZN39_INTERNAL_b8a917fe_4_k_cu_7377fd99_58194cuda3std3__441_GLOBAL__N__b8a917fe_4_k_cu_7377fd99_58196ignoreE:
	.zero		1
	.type		_ZN39_INTERNAL_b8a917fe_4_k_cu_7377fd99_58194cute7productE,@object
	.size		_ZN39_INTERNAL_b8a917fe_4_k_cu_7377fd99_58194cute7productE,(_ZN39_INTERNAL_b8a917fe_4_k_cu_7377fd99_58194cuda3std3__45__cpo3endE - _ZN39_INTERNAL_b8a917fe_4_k_cu_7377fd99_58194cute7productE)
_ZN39_INTERNAL_b8a917fe_4_k_cu_7377fd99_58194cute7productE:
	.zero		1
	.type		_ZN39_INTERNAL_b8a917fe_4_k_cu_7377fd99_58194cuda3std3__45__cpo3endE,@object
	.size		_ZN39_INTERNAL_b8a917fe_4_k_cu_7377fd99_58194cuda3std3__45__cpo3endE,(_ZN39_INTERNAL_b8a917fe_4_k_cu_7377fd99_58194cuda3std3__419piecewise_constructE - _ZN39_INTERNAL_b8a917fe_4_k_cu_7377fd99_58194cuda3std3__45__cpo3endE)
_ZN39_INTERNAL_b8a917fe_4_k_cu_7377fd99_58194cuda3std3__45__cpo3endE:
	.zero		1
	.type		_ZN39_INTERNAL_b8a917fe_4_k_cu_7377fd99_58194cuda3std3__419piecewise_constructE,@object
	.size		_ZN39_INTERNAL_b8a917fe_4_k_cu_7377fd99_58194cuda3std3__419piecewise_constructE,(_ZN39_INTERNAL_b8a917fe_4_k_cu_7377fd99_58194cuda3std3__45__cpo4cendE - _ZN39_INTERNAL_b8a917fe_4_k_cu_7377fd99_58194cuda3std3__419piecewise_constructE)
_ZN39_INTERNAL_b8a917fe_4_k_cu_7377fd99_58194cuda3std3__419piecewise_constructE:
	.zero		1
	.type		_ZN39_INTERNAL_b8a917fe_4_k_cu_7377fd99_58194cuda3std3__45__cpo4cendE,@object
	.size		_ZN39_INTERNAL_b8a917fe_4_k_cu_7377fd99_58194cuda3std3__45__cpo4cendE,(_ZN39_INTERNAL_b8a917fe_4_k_cu_7377fd99_58194cuda3std6ranges3__45__cpo4swapE - _ZN39_INTERNAL_b8a917fe_4_k_cu_7377fd99_58194cuda3std3__45__cpo4cendE)
_ZN39_INTERNAL_b8a917fe_4_k_cu_7377fd99_58194cuda3std3__45__cpo4cendE:
	.zero		1
	.type		_ZN39_INTERNAL_b8a917fe_4_k_cu_7377fd99_58194cuda3std6ranges3__45__cpo4swapE,@object
	.size		_ZN39_INTERNAL_b8a917fe_4_k_cu_7377fd99_58194cuda3std6ranges3__45__cpo4swapE,(.L_7 - _ZN39_INTERNAL_b8a917fe_4_k_cu_7377fd99_58194cuda3std6ranges3__45__cpo4swapE)
_ZN39_INTERNAL_b8a917fe_4_k_cu_7377fd99_58194cuda3std6ranges3__45__cpo4swapE:
	.zero		1
.L_7:


//--------------------- .nv.constant0._ZN7cutlass13device_kernelINS_4gemm6kernel13GemmUniversalIN4cute5tupleIJiiiiEEENS1_10collective13CollectiveMmaINS1_37MainloopSm90TmaGmmaWarpSpecializedFP8ILi16ENS5_IJNS4_1CILi2EEENSA_ILi1EEESC_EEENS1_35KernelTmaWarpSpecializedCooperativeEEENS5_IJNSA_ILi256EEENSA_ILi176EEENSA_ILi32EEEEEENS_12float_e4m3_tENS5_IJlSC_lEEESK_SL_NS4_8TiledMMAINS4_8MMA_AtomIJNS4_4SM904GMMA30MMA_64x16x32_F32E4M3E4M3_SS_TNILNSP_7ScaleInE1ELSR_1EEEEEENS4_6LayoutISD_NS5_IJSC_NSA_ILi0EEESV_EEEEENS5_IJNS4_10UnderscoreESY_SY_EEEEENS4_13SM90_TMA_LOADENS4_14ComposedLayoutINS4_7SwizzleILi1ELi4ELi3EEENS4_18smem_ptr_flag_bitsILi8EEENSU_INS5_IJNSA_ILi8EEESI_EEENS5_IJSI_SC_EEEEEEEvNS4_8identityENS4_23SM90_TMA_LOAD_MULTICASTES1B_vS1C_EENS_8epilogue10collective6detail29Sm90TmaWarpSpecializedAdapterINS1G_15DefaultEpilogueISK_SL_SL_NS1F_6thread17LinearCombinationISK_Li1EffLNS1K_9ScaleType4KindE0ELNS_15FloatRoundStyleE2ESK_EENS1_15EpilogueDefaultEEEEEvvEEEEvNT_6ParamsE --------------------------
	.section	.nv.constant0._ZN7cutlass13device_kernelINS_4gemm6kernel13GemmUniversalIN4cute5tupleIJiiiiEEENS1_10collective13CollectiveMmaINS1_37MainloopSm90TmaGmmaWarpSpecializedFP8ILi16ENS5_IJNS4_1CILi2EEENSA_ILi1EEESC_EEENS1_35KernelTmaWarpSpecializedCooperativeEEENS5_IJNSA_ILi256EEENSA_ILi176EEENSA_ILi32EEEEEENS_12float_e4m3_tENS5_IJlSC_lEEESK_SL_NS4_8TiledMMAINS4_8MMA_AtomIJNS4_4SM904GMMA30MMA_64x16x32_F32E4M3E4M3_SS_TNILNSP_7ScaleInE1ELSR_1EEEEEENS4_6LayoutISD_NS5_IJSC_NSA_ILi0EEESV_EEEEENS5_IJNS4_10UnderscoreESY_SY_EEEEENS4_13SM90_TMA_LOADENS4_14ComposedLayoutINS4_7SwizzleILi1ELi4ELi3EEENS4_18smem_ptr_flag_bitsILi8EEENSU_INS5_IJNSA_ILi8EEESI_EEENS5_IJSI_SC_EEEEEEEvNS4_8identityENS4_23SM90_TMA_LOAD_MULTICASTES1B_vS1C_EENS_8epilogue10collective6detail29Sm90TmaWarpSpecializedAdapterINS1G_15DefaultEpilogueISK_SL_SL_NS1F_6thread17LinearCombinationISK_Li1EffLNS1K_9ScaleType4KindE0ELNS_15FloatRoundStyleE2ESK_EENS1_15EpilogueDefaultEEEEEvvEEEEvNT_6ParamsE,"a",@progbits
	.sectionflags	@""
	.align	4
.nv.constant0._ZN7cutlass13device_kernelINS_4gemm6kernel13GemmUniversalIN4cute5tupleIJiiiiEEENS1_10collective13CollectiveMmaINS1_37MainloopSm90TmaGmmaWarpSpecializedFP8ILi16ENS5_IJNS4_1CILi2EEENSA_ILi1EEESC_EEENS1_35KernelTmaWarpSpecializedCooperativeEEENS5_IJNSA_ILi256EEENSA_ILi176EEENSA_ILi32EEEEEENS_12float_e4m3_tENS5_IJlSC_lEEESK_SL_NS4_8TiledMMAINS4_8MMA_AtomIJNS4_4SM904GMMA30MMA_64x16x32_F32E4M3E4M3_SS_TNILNSP_7ScaleInE1ELSR_1EEEEEENS4_6LayoutISD_NS5_IJSC_NSA_ILi0EEESV_EEEEENS5_IJNS4_10UnderscoreESY_SY_EEEEENS4_13SM90_TMA_LOADENS4_14ComposedLayoutINS4_7SwizzleILi1ELi4ELi3EEENS4_18smem_ptr_flag_bitsILi8EEENSU_INS5_IJNSA_ILi8EEESI_EEENS5_IJSI_SC_EEEEEEEvNS4_8identityENS4_23SM90_TMA_LOAD_MULTICASTES1B_vS1C_EENS_8epilogue10collective6detail29Sm90TmaWarpSpecializedAdapterINS1G_15DefaultEpilogueISK_SL_SL_NS1F_6thread17LinearCombinationISK_Li1EffLNS1K_9ScaleType4KindE0ELNS_15FloatRoundStyleE2ESK_EENS1_15EpilogueDefaultEEEEEvvEEEEvNT_6ParamsE:
	.zero		1664


//--------------------- SYMBOLS --------------------------

	.type		.nv.reservedSmem.offset0,@object
	.size		.nv.reservedSmem.offset0,0x4
